//
// Generated by NVIDIA NVVM Compiler
//
// Compiler Build ID: CL-36424714
// Cuda compilation tools, release 13.0, V13.0.88
// Based on NVVM 20.0.0
//

.version 9.0
.target sm_100
.address_size 64

	// .globl	blockCount
// _ZZ10blockCountE13localCounters has been demoted
// _ZZ18prefixSumExclusiveE14localPrefixSum has been demoted
// _ZZ7reorderE14localPrefixSum has been demoted
// _ZZ7reorderE14elementIndices has been demoted

.visible .entry blockCount(
	.param .u64 .ptr .align 1 blockCount_param_0,
	.param .u64 blockCount_param_1,
	.param .u64 .ptr .align 1 blockCount_param_2,
	.param .u32 blockCount_param_3
)
{
	.reg .pred 	%p<33>;
	.reg .b32 	%r<321>;
	.reg .b64 	%rd<118>;
	// demoted variable
	.shared .align 4 .b8 _ZZ10blockCountE13localCounters[1024];
	ld.param.u64 	%rd36, [blockCount_param_0];
	ld.param.u64 	%rd34, [blockCount_param_1];
	ld.param.u64 	%rd35, [blockCount_param_2];
	ld.param.u32 	%r4, [blockCount_param_3];
	cvta.to.global.u64 	%rd1, %rd36;
	mov.u32 	%r1, %tid.x;
	shl.b32 	%r5, %r1, 2;
	mov.u32 	%r6, _ZZ10blockCountE13localCounters;
	add.s32 	%r2, %r6, %r5;
	mov.b32 	%r7, 0;
	st.shared.u32 	[%r2], %r7;
	st.shared.u32 	[%r2+128], %r7;
	st.shared.u32 	[%r2+256], %r7;
	st.shared.u32 	[%r2+384], %r7;
	st.shared.u32 	[%r2+512], %r7;
	st.shared.u32 	[%r2+640], %r7;
	st.shared.u32 	[%r2+768], %r7;
	st.shared.u32 	[%r2+896], %r7;
	bar.sync 	0;
	mov.u32 	%r3, %ctaid.x;
	shl.b32 	%r8, %r3, 10;
	or.b32  	%r9, %r8, %r1;
	cvt.u64.u32 	%rd2, %r9;
	setp.le.u64 	%p1, %rd34, %rd2;
	@%p1 bra 	$L__BB0_2;
	shl.b64 	%rd37, %rd2, 2;
	add.s64 	%rd38, %rd1, %rd37;
	ld.global.u32 	%r10, [%rd38];
	shr.u32 	%r11, %r10, %r4;
	shl.b32 	%r12, %r11, 2;
	and.b32  	%r13, %r12, 1020;
	add.s32 	%r15, %r6, %r13;
	atom.shared.inc.u32 	%r16, [%r15], -1;
$L__BB0_2:
	cvt.u32.u64 	%r17, %rd2;
	add.s32 	%r18, %r17, 32;
	cvt.u64.u32 	%rd3, %r18;
	setp.le.u64 	%p2, %rd34, %rd3;
	@%p2 bra 	$L__BB0_4;
	shl.b64 	%rd39, %rd3, 2;
	add.s64 	%rd40, %rd1, %rd39;
	ld.global.u32 	%r19, [%rd40];
	shr.u32 	%r20, %r19, %r4;
	shl.b32 	%r21, %r20, 2;
	and.b32  	%r22, %r21, 1020;
	add.s32 	%r24, %r6, %r22;
	atom.shared.inc.u32 	%r25, [%r24], -1;
$L__BB0_4:
	add.s32 	%r27, %r17, 64;
	cvt.u64.u32 	%rd4, %r27;
	setp.le.u64 	%p3, %rd34, %rd4;
	@%p3 bra 	$L__BB0_6;
	shl.b64 	%rd41, %rd4, 2;
	add.s64 	%rd42, %rd1, %rd41;
	ld.global.u32 	%r28, [%rd42];
	shr.u32 	%r29, %r28, %r4;
	shl.b32 	%r30, %r29, 2;
	and.b32  	%r31, %r30, 1020;
	add.s32 	%r33, %r6, %r31;
	atom.shared.inc.u32 	%r34, [%r33], -1;
$L__BB0_6:
	add.s32 	%r36, %r17, 96;
	cvt.u64.u32 	%rd5, %r36;
	setp.le.u64 	%p4, %rd34, %rd5;
	@%p4 bra 	$L__BB0_8;
	shl.b64 	%rd43, %rd5, 2;
	add.s64 	%rd44, %rd1, %rd43;
	ld.global.u32 	%r37, [%rd44];
	shr.u32 	%r38, %r37, %r4;
	shl.b32 	%r39, %r38, 2;
	and.b32  	%r40, %r39, 1020;
	add.s32 	%r42, %r6, %r40;
	atom.shared.inc.u32 	%r43, [%r42], -1;
$L__BB0_8:
	add.s32 	%r45, %r17, 128;
	cvt.u64.u32 	%rd6, %r45;
	setp.le.u64 	%p5, %rd34, %rd6;
	@%p5 bra 	$L__BB0_10;
	shl.b64 	%rd45, %rd6, 2;
	add.s64 	%rd46, %rd1, %rd45;
	ld.global.u32 	%r46, [%rd46];
	shr.u32 	%r47, %r46, %r4;
	shl.b32 	%r48, %r47, 2;
	and.b32  	%r49, %r48, 1020;
	add.s32 	%r51, %r6, %r49;
	atom.shared.inc.u32 	%r52, [%r51], -1;
$L__BB0_10:
	add.s32 	%r54, %r17, 160;
	cvt.u64.u32 	%rd7, %r54;
	setp.le.u64 	%p6, %rd34, %rd7;
	@%p6 bra 	$L__BB0_12;
	shl.b64 	%rd47, %rd7, 2;
	add.s64 	%rd48, %rd1, %rd47;
	ld.global.u32 	%r55, [%rd48];
	shr.u32 	%r56, %r55, %r4;
	shl.b32 	%r57, %r56, 2;
	and.b32  	%r58, %r57, 1020;
	add.s32 	%r60, %r6, %r58;
	atom.shared.inc.u32 	%r61, [%r60], -1;
$L__BB0_12:
	add.s32 	%r63, %r17, 192;
	cvt.u64.u32 	%rd8, %r63;
	setp.le.u64 	%p7, %rd34, %rd8;
	@%p7 bra 	$L__BB0_14;
	shl.b64 	%rd49, %rd8, 2;
	add.s64 	%rd50, %rd1, %rd49;
	ld.global.u32 	%r64, [%rd50];
	shr.u32 	%r65, %r64, %r4;
	shl.b32 	%r66, %r65, 2;
	and.b32  	%r67, %r66, 1020;
	add.s32 	%r69, %r6, %r67;
	atom.shared.inc.u32 	%r70, [%r69], -1;
$L__BB0_14:
	add.s32 	%r72, %r17, 224;
	cvt.u64.u32 	%rd9, %r72;
	setp.le.u64 	%p8, %rd34, %rd9;
	@%p8 bra 	$L__BB0_16;
	shl.b64 	%rd51, %rd9, 2;
	add.s64 	%rd52, %rd1, %rd51;
	ld.global.u32 	%r73, [%rd52];
	shr.u32 	%r74, %r73, %r4;
	shl.b32 	%r75, %r74, 2;
	and.b32  	%r76, %r75, 1020;
	add.s32 	%r78, %r6, %r76;
	atom.shared.inc.u32 	%r79, [%r78], -1;
$L__BB0_16:
	add.s32 	%r81, %r17, 256;
	cvt.u64.u32 	%rd10, %r81;
	setp.le.u64 	%p9, %rd34, %rd10;
	@%p9 bra 	$L__BB0_18;
	shl.b64 	%rd53, %rd10, 2;
	add.s64 	%rd54, %rd1, %rd53;
	ld.global.u32 	%r82, [%rd54];
	shr.u32 	%r83, %r82, %r4;
	shl.b32 	%r84, %r83, 2;
	and.b32  	%r85, %r84, 1020;
	add.s32 	%r87, %r6, %r85;
	atom.shared.inc.u32 	%r88, [%r87], -1;
$L__BB0_18:
	add.s32 	%r90, %r17, 288;
	cvt.u64.u32 	%rd11, %r90;
	setp.le.u64 	%p10, %rd34, %rd11;
	@%p10 bra 	$L__BB0_20;
	shl.b64 	%rd55, %rd11, 2;
	add.s64 	%rd56, %rd1, %rd55;
	ld.global.u32 	%r91, [%rd56];
	shr.u32 	%r92, %r91, %r4;
	shl.b32 	%r93, %r92, 2;
	and.b32  	%r94, %r93, 1020;
	add.s32 	%r96, %r6, %r94;
	atom.shared.inc.u32 	%r97, [%r96], -1;
$L__BB0_20:
	add.s32 	%r99, %r17, 320;
	cvt.u64.u32 	%rd12, %r99;
	setp.le.u64 	%p11, %rd34, %rd12;
	@%p11 bra 	$L__BB0_22;
	shl.b64 	%rd57, %rd12, 2;
	add.s64 	%rd58, %rd1, %rd57;
	ld.global.u32 	%r100, [%rd58];
	shr.u32 	%r101, %r100, %r4;
	shl.b32 	%r102, %r101, 2;
	and.b32  	%r103, %r102, 1020;
	add.s32 	%r105, %r6, %r103;
	atom.shared.inc.u32 	%r106, [%r105], -1;
$L__BB0_22:
	add.s32 	%r108, %r17, 352;
	cvt.u64.u32 	%rd13, %r108;
	setp.le.u64 	%p12, %rd34, %rd13;
	@%p12 bra 	$L__BB0_24;
	shl.b64 	%rd59, %rd13, 2;
	add.s64 	%rd60, %rd1, %rd59;
	ld.global.u32 	%r109, [%rd60];
	shr.u32 	%r110, %r109, %r4;
	shl.b32 	%r111, %r110, 2;
	and.b32  	%r112, %r111, 1020;
	add.s32 	%r114, %r6, %r112;
	atom.shared.inc.u32 	%r115, [%r114], -1;
$L__BB0_24:
	add.s32 	%r117, %r17, 384;
	cvt.u64.u32 	%rd14, %r117;
	setp.le.u64 	%p13, %rd34, %rd14;
	@%p13 bra 	$L__BB0_26;
	shl.b64 	%rd61, %rd14, 2;
	add.s64 	%rd62, %rd1, %rd61;
	ld.global.u32 	%r118, [%rd62];
	shr.u32 	%r119, %r118, %r4;
	shl.b32 	%r120, %r119, 2;
	and.b32  	%r121, %r120, 1020;
	add.s32 	%r123, %r6, %r121;
	atom.shared.inc.u32 	%r124, [%r123], -1;
$L__BB0_26:
	add.s32 	%r126, %r17, 416;
	cvt.u64.u32 	%rd15, %r126;
	setp.le.u64 	%p14, %rd34, %rd15;
	@%p14 bra 	$L__BB0_28;
	shl.b64 	%rd63, %rd15, 2;
	add.s64 	%rd64, %rd1, %rd63;
	ld.global.u32 	%r127, [%rd64];
	shr.u32 	%r128, %r127, %r4;
	shl.b32 	%r129, %r128, 2;
	and.b32  	%r130, %r129, 1020;
	add.s32 	%r132, %r6, %r130;
	atom.shared.inc.u32 	%r133, [%r132], -1;
$L__BB0_28:
	add.s32 	%r135, %r17, 448;
	cvt.u64.u32 	%rd16, %r135;
	setp.le.u64 	%p15, %rd34, %rd16;
	@%p15 bra 	$L__BB0_30;
	shl.b64 	%rd65, %rd16, 2;
	add.s64 	%rd66, %rd1, %rd65;
	ld.global.u32 	%r136, [%rd66];
	shr.u32 	%r137, %r136, %r4;
	shl.b32 	%r138, %r137, 2;
	and.b32  	%r139, %r138, 1020;
	add.s32 	%r141, %r6, %r139;
	atom.shared.inc.u32 	%r142, [%r141], -1;
$L__BB0_30:
	add.s32 	%r144, %r17, 480;
	cvt.u64.u32 	%rd17, %r144;
	setp.le.u64 	%p16, %rd34, %rd17;
	@%p16 bra 	$L__BB0_32;
	shl.b64 	%rd67, %rd17, 2;
	add.s64 	%rd68, %rd1, %rd67;
	ld.global.u32 	%r145, [%rd68];
	shr.u32 	%r146, %r145, %r4;
	shl.b32 	%r147, %r146, 2;
	and.b32  	%r148, %r147, 1020;
	add.s32 	%r150, %r6, %r148;
	atom.shared.inc.u32 	%r151, [%r150], -1;
$L__BB0_32:
	add.s32 	%r153, %r17, 512;
	cvt.u64.u32 	%rd18, %r153;
	setp.le.u64 	%p17, %rd34, %rd18;
	@%p17 bra 	$L__BB0_34;
	shl.b64 	%rd69, %rd18, 2;
	add.s64 	%rd70, %rd1, %rd69;
	ld.global.u32 	%r154, [%rd70];
	shr.u32 	%r155, %r154, %r4;
	shl.b32 	%r156, %r155, 2;
	and.b32  	%r157, %r156, 1020;
	add.s32 	%r159, %r6, %r157;
	atom.shared.inc.u32 	%r160, [%r159], -1;
$L__BB0_34:
	add.s32 	%r162, %r17, 544;
	cvt.u64.u32 	%rd19, %r162;
	setp.le.u64 	%p18, %rd34, %rd19;
	@%p18 bra 	$L__BB0_36;
	shl.b64 	%rd71, %rd19, 2;
	add.s64 	%rd72, %rd1, %rd71;
	ld.global.u32 	%r163, [%rd72];
	shr.u32 	%r164, %r163, %r4;
	shl.b32 	%r165, %r164, 2;
	and.b32  	%r166, %r165, 1020;
	add.s32 	%r168, %r6, %r166;
	atom.shared.inc.u32 	%r169, [%r168], -1;
$L__BB0_36:
	add.s32 	%r171, %r17, 576;
	cvt.u64.u32 	%rd20, %r171;
	setp.le.u64 	%p19, %rd34, %rd20;
	@%p19 bra 	$L__BB0_38;
	shl.b64 	%rd73, %rd20, 2;
	add.s64 	%rd74, %rd1, %rd73;
	ld.global.u32 	%r172, [%rd74];
	shr.u32 	%r173, %r172, %r4;
	shl.b32 	%r174, %r173, 2;
	and.b32  	%r175, %r174, 1020;
	add.s32 	%r177, %r6, %r175;
	atom.shared.inc.u32 	%r178, [%r177], -1;
$L__BB0_38:
	add.s32 	%r180, %r17, 608;
	cvt.u64.u32 	%rd21, %r180;
	setp.le.u64 	%p20, %rd34, %rd21;
	@%p20 bra 	$L__BB0_40;
	shl.b64 	%rd75, %rd21, 2;
	add.s64 	%rd76, %rd1, %rd75;
	ld.global.u32 	%r181, [%rd76];
	shr.u32 	%r182, %r181, %r4;
	shl.b32 	%r183, %r182, 2;
	and.b32  	%r184, %r183, 1020;
	add.s32 	%r186, %r6, %r184;
	atom.shared.inc.u32 	%r187, [%r186], -1;
$L__BB0_40:
	add.s32 	%r189, %r17, 640;
	cvt.u64.u32 	%rd22, %r189;
	setp.le.u64 	%p21, %rd34, %rd22;
	@%p21 bra 	$L__BB0_42;
	shl.b64 	%rd77, %rd22, 2;
	add.s64 	%rd78, %rd1, %rd77;
	ld.global.u32 	%r190, [%rd78];
	shr.u32 	%r191, %r190, %r4;
	shl.b32 	%r192, %r191, 2;
	and.b32  	%r193, %r192, 1020;
	add.s32 	%r195, %r6, %r193;
	atom.shared.inc.u32 	%r196, [%r195], -1;
$L__BB0_42:
	add.s32 	%r198, %r17, 672;
	cvt.u64.u32 	%rd23, %r198;
	setp.le.u64 	%p22, %rd34, %rd23;
	@%p22 bra 	$L__BB0_44;
	shl.b64 	%rd79, %rd23, 2;
	add.s64 	%rd80, %rd1, %rd79;
	ld.global.u32 	%r199, [%rd80];
	shr.u32 	%r200, %r199, %r4;
	shl.b32 	%r201, %r200, 2;
	and.b32  	%r202, %r201, 1020;
	add.s32 	%r204, %r6, %r202;
	atom.shared.inc.u32 	%r205, [%r204], -1;
$L__BB0_44:
	add.s32 	%r207, %r17, 704;
	cvt.u64.u32 	%rd24, %r207;
	setp.le.u64 	%p23, %rd34, %rd24;
	@%p23 bra 	$L__BB0_46;
	shl.b64 	%rd81, %rd24, 2;
	add.s64 	%rd82, %rd1, %rd81;
	ld.global.u32 	%r208, [%rd82];
	shr.u32 	%r209, %r208, %r4;
	shl.b32 	%r210, %r209, 2;
	and.b32  	%r211, %r210, 1020;
	add.s32 	%r213, %r6, %r211;
	atom.shared.inc.u32 	%r214, [%r213], -1;
$L__BB0_46:
	add.s32 	%r216, %r17, 736;
	cvt.u64.u32 	%rd25, %r216;
	setp.le.u64 	%p24, %rd34, %rd25;
	@%p24 bra 	$L__BB0_48;
	shl.b64 	%rd83, %rd25, 2;
	add.s64 	%rd84, %rd1, %rd83;
	ld.global.u32 	%r217, [%rd84];
	shr.u32 	%r218, %r217, %r4;
	shl.b32 	%r219, %r218, 2;
	and.b32  	%r220, %r219, 1020;
	add.s32 	%r222, %r6, %r220;
	atom.shared.inc.u32 	%r223, [%r222], -1;
$L__BB0_48:
	add.s32 	%r225, %r17, 768;
	cvt.u64.u32 	%rd26, %r225;
	setp.le.u64 	%p25, %rd34, %rd26;
	@%p25 bra 	$L__BB0_50;
	shl.b64 	%rd85, %rd26, 2;
	add.s64 	%rd86, %rd1, %rd85;
	ld.global.u32 	%r226, [%rd86];
	shr.u32 	%r227, %r226, %r4;
	shl.b32 	%r228, %r227, 2;
	and.b32  	%r229, %r228, 1020;
	add.s32 	%r231, %r6, %r229;
	atom.shared.inc.u32 	%r232, [%r231], -1;
$L__BB0_50:
	add.s32 	%r234, %r17, 800;
	cvt.u64.u32 	%rd27, %r234;
	setp.le.u64 	%p26, %rd34, %rd27;
	@%p26 bra 	$L__BB0_52;
	shl.b64 	%rd87, %rd27, 2;
	add.s64 	%rd88, %rd1, %rd87;
	ld.global.u32 	%r235, [%rd88];
	shr.u32 	%r236, %r235, %r4;
	shl.b32 	%r237, %r236, 2;
	and.b32  	%r238, %r237, 1020;
	add.s32 	%r240, %r6, %r238;
	atom.shared.inc.u32 	%r241, [%r240], -1;
$L__BB0_52:
	add.s32 	%r243, %r17, 832;
	cvt.u64.u32 	%rd28, %r243;
	setp.le.u64 	%p27, %rd34, %rd28;
	@%p27 bra 	$L__BB0_54;
	shl.b64 	%rd89, %rd28, 2;
	add.s64 	%rd90, %rd1, %rd89;
	ld.global.u32 	%r244, [%rd90];
	shr.u32 	%r245, %r244, %r4;
	shl.b32 	%r246, %r245, 2;
	and.b32  	%r247, %r246, 1020;
	add.s32 	%r249, %r6, %r247;
	atom.shared.inc.u32 	%r250, [%r249], -1;
$L__BB0_54:
	add.s32 	%r252, %r17, 864;
	cvt.u64.u32 	%rd29, %r252;
	setp.le.u64 	%p28, %rd34, %rd29;
	@%p28 bra 	$L__BB0_56;
	shl.b64 	%rd91, %rd29, 2;
	add.s64 	%rd92, %rd1, %rd91;
	ld.global.u32 	%r253, [%rd92];
	shr.u32 	%r254, %r253, %r4;
	shl.b32 	%r255, %r254, 2;
	and.b32  	%r256, %r255, 1020;
	add.s32 	%r258, %r6, %r256;
	atom.shared.inc.u32 	%r259, [%r258], -1;
$L__BB0_56:
	add.s32 	%r261, %r17, 896;
	cvt.u64.u32 	%rd30, %r261;
	setp.le.u64 	%p29, %rd34, %rd30;
	@%p29 bra 	$L__BB0_58;
	shl.b64 	%rd93, %rd30, 2;
	add.s64 	%rd94, %rd1, %rd93;
	ld.global.u32 	%r262, [%rd94];
	shr.u32 	%r263, %r262, %r4;
	shl.b32 	%r264, %r263, 2;
	and.b32  	%r265, %r264, 1020;
	add.s32 	%r267, %r6, %r265;
	atom.shared.inc.u32 	%r268, [%r267], -1;
$L__BB0_58:
	add.s32 	%r270, %r17, 928;
	cvt.u64.u32 	%rd31, %r270;
	setp.le.u64 	%p30, %rd34, %rd31;
	@%p30 bra 	$L__BB0_60;
	shl.b64 	%rd95, %rd31, 2;
	add.s64 	%rd96, %rd1, %rd95;
	ld.global.u32 	%r271, [%rd96];
	shr.u32 	%r272, %r271, %r4;
	shl.b32 	%r273, %r272, 2;
	and.b32  	%r274, %r273, 1020;
	add.s32 	%r276, %r6, %r274;
	atom.shared.inc.u32 	%r277, [%r276], -1;
$L__BB0_60:
	add.s32 	%r279, %r17, 960;
	cvt.u64.u32 	%rd32, %r279;
	setp.le.u64 	%p31, %rd34, %rd32;
	@%p31 bra 	$L__BB0_62;
	shl.b64 	%rd97, %rd32, 2;
	add.s64 	%rd98, %rd1, %rd97;
	ld.global.u32 	%r280, [%rd98];
	shr.u32 	%r281, %r280, %r4;
	shl.b32 	%r282, %r281, 2;
	and.b32  	%r283, %r282, 1020;
	add.s32 	%r285, %r6, %r283;
	atom.shared.inc.u32 	%r286, [%r285], -1;
$L__BB0_62:
	add.s32 	%r288, %r17, 992;
	cvt.u64.u32 	%rd33, %r288;
	setp.le.u64 	%p32, %rd34, %rd33;
	@%p32 bra 	$L__BB0_64;
	shl.b64 	%rd99, %rd33, 2;
	add.s64 	%rd100, %rd1, %rd99;
	ld.global.u32 	%r289, [%rd100];
	shr.u32 	%r290, %r289, %r4;
	shl.b32 	%r291, %r290, 2;
	and.b32  	%r292, %r291, 1020;
	add.s32 	%r294, %r6, %r292;
	atom.shared.inc.u32 	%r295, [%r294], -1;
$L__BB0_64:
	bar.sync 	0;
	cvt.u32.u64 	%r296, %rd34;
	add.s32 	%r297, %r296, 1023;
	shr.s32 	%r298, %r297, 31;
	shr.u32 	%r299, %r298, 22;
	add.s32 	%r300, %r297, %r299;
	shr.s32 	%r301, %r300, 10;
	cvta.to.global.u64 	%rd101, %rd35;
	mad.lo.s32 	%r302, %r1, %r301, %r3;
	ld.shared.u32 	%r303, [%r2];
	mul.wide.s32 	%rd102, %r302, 4;
	add.s64 	%rd103, %rd101, %rd102;
	st.global.u32 	[%rd103], %r303;
	shl.b32 	%r304, %r301, 5;
	add.s32 	%r305, %r302, %r304;
	ld.shared.u32 	%r306, [%r2+128];
	mul.wide.s32 	%rd104, %r305, 4;
	add.s64 	%rd105, %rd101, %rd104;
	st.global.u32 	[%rd105], %r306;
	shl.b32 	%r307, %r301, 6;
	add.s32 	%r308, %r302, %r307;
	ld.shared.u32 	%r309, [%r2+256];
	mul.wide.s32 	%rd106, %r308, 4;
	add.s64 	%rd107, %rd101, %rd106;
	st.global.u32 	[%rd107], %r309;
	add.s32 	%r310, %r308, %r304;
	ld.shared.u32 	%r311, [%r2+384];
	mul.wide.s32 	%rd108, %r310, 4;
	add.s64 	%rd109, %rd101, %rd108;
	st.global.u32 	[%rd109], %r311;
	shl.b32 	%r312, %r301, 7;
	add.s32 	%r313, %r302, %r312;
	ld.shared.u32 	%r314, [%r2+512];
	mul.wide.s32 	%rd110, %r313, 4;
	add.s64 	%rd111, %rd101, %rd110;
	st.global.u32 	[%rd111], %r314;
	add.s32 	%r315, %r313, %r304;
	ld.shared.u32 	%r316, [%r2+640];
	mul.wide.s32 	%rd112, %r315, 4;
	add.s64 	%rd113, %rd101, %rd112;
	st.global.u32 	[%rd113], %r316;
	add.s32 	%r317, %r313, %r307;
	ld.shared.u32 	%r318, [%r2+768];
	mul.wide.s32 	%rd114, %r317, 4;
	add.s64 	%rd115, %rd101, %rd114;
	st.global.u32 	[%rd115], %r318;
	add.s32 	%r319, %r317, %r304;
	ld.shared.u32 	%r320, [%r2+896];
	mul.wide.s32 	%rd116, %r319, 4;
	add.s64 	%rd117, %rd101, %rd116;
	st.global.u32 	[%rd117], %r320;
	ret;

}
	// .globl	prefixSumExclusive
.visible .entry prefixSumExclusive(
	.param .u64 .ptr .align 1 prefixSumExclusive_param_0,
	.param .u64 prefixSumExclusive_param_1,
	.param .u64 .ptr .align 1 prefixSumExclusive_param_2,
	.param .u64 .ptr .align 1 prefixSumExclusive_param_3,
	.param .u64 .ptr .align 1 prefixSumExclusive_param_4
)
{
	.reg .pred 	%p<70>;
	.reg .b32 	%r<246>;
	.reg .b64 	%rd<57>;
	// demoted variable
	.shared .align 4 .b8 _ZZ18prefixSumExclusiveE14localPrefixSum[16384];
	ld.param.u64 	%rd19, [prefixSumExclusive_param_0];
	ld.param.u64 	%rd20, [prefixSumExclusive_param_3];
	ld.param.u64 	%rd18, [prefixSumExclusive_param_4];
	cvta.to.global.u64 	%rd21, %rd19;
	cvta.to.global.u64 	%rd1, %rd20;
	mov.u32 	%r1, %ctaid.x;
	shl.b32 	%r87, %r1, 12;
	mov.u32 	%r2, %tid.x;
	or.b32  	%r244, %r87, %r2;
	add.s64 	%rd2, %rd21, 256;
	shl.b32 	%r4, %r2, 2;
	mov.u32 	%r88, _ZZ18prefixSumExclusiveE14localPrefixSum;
	add.s32 	%r89, %r4, %r88;
	add.s32 	%r219, %r89, 256;
	add.s32 	%r229, %r244, 32;
	add.s32 	%r228, %r244, 64;
	add.s32 	%r231, %r244, 96;
	mov.b32 	%r221, 0;
	mov.u32 	%r216, %r231;
	mov.u32 	%r217, %r228;
	mov.u32 	%r218, %r229;
	mov.u32 	%r220, %r244;
	mov.u32 	%r222, %r221;
$L__BB1_1:
	ld.param.u64 	%rd36, [prefixSumExclusive_param_1];
	cvt.s64.s32 	%rd22, %r220;
	mul.wide.s32 	%rd23, %r220, 4;
	add.s64 	%rd3, %rd2, %rd23;
	cvt.s64.s32 	%rd4, %r218;
	cvt.s64.s32 	%rd5, %r217;
	cvt.s64.s32 	%rd6, %r216;
	setp.le.u64 	%p1, %rd36, %rd22;
	mov.b32 	%r223, 0;
	@%p1 bra 	$L__BB1_3;
	ld.global.u32 	%r223, [%rd3+-256];
$L__BB1_3:
	ld.param.u64 	%rd37, [prefixSumExclusive_param_1];
	setp.lt.u32 	%p2, %r2, 16;
	setp.lt.u32 	%p3, %r2, 8;
	setp.lt.u32 	%p4, %r2, 4;
	setp.lt.u32 	%p5, %r2, 2;
	setp.eq.s32 	%p6, %r2, 0;
	bar.warp.sync 	-1;
	shfl.sync.up.b32	%r92|%p7, %r223, 1, 0, -1;
	selp.b32 	%r93, 0, %r92, %p6;
	add.s32 	%r94, %r93, %r223;
	bar.warp.sync 	-1;
	shfl.sync.up.b32	%r95|%p8, %r94, 2, 0, -1;
	selp.b32 	%r96, 0, %r95, %p5;
	add.s32 	%r97, %r96, %r94;
	bar.warp.sync 	-1;
	shfl.sync.up.b32	%r98|%p9, %r97, 4, 0, -1;
	selp.b32 	%r99, 0, %r98, %p4;
	add.s32 	%r100, %r99, %r97;
	bar.warp.sync 	-1;
	shfl.sync.up.b32	%r101|%p10, %r100, 8, 0, -1;
	selp.b32 	%r102, 0, %r101, %p3;
	add.s32 	%r103, %r102, %r100;
	bar.warp.sync 	-1;
	shfl.sync.up.b32	%r104|%p11, %r103, 16, 0, -1;
	selp.b32 	%r105, 0, %r104, %p2;
	add.s32 	%r106, %r105, %r103;
	bar.warp.sync 	-1;
	shfl.sync.idx.b32	%r107|%p12, %r106, 31, 31, -1;
	sub.s32 	%r108, %r222, %r223;
	add.s32 	%r109, %r108, %r106;
	st.shared.u32 	[%r219+-256], %r109;
	add.s32 	%r18, %r107, %r222;
	setp.le.u64 	%p13, %rd37, %rd4;
	mov.b32 	%r224, 0;
	@%p13 bra 	$L__BB1_5;
	ld.global.u32 	%r224, [%rd3+-128];
$L__BB1_5:
	ld.param.u64 	%rd38, [prefixSumExclusive_param_1];
	setp.lt.u32 	%p14, %r2, 16;
	setp.lt.u32 	%p15, %r2, 8;
	setp.lt.u32 	%p16, %r2, 4;
	setp.lt.u32 	%p17, %r2, 2;
	setp.eq.s32 	%p18, %r2, 0;
	bar.warp.sync 	-1;
	shfl.sync.up.b32	%r111|%p19, %r224, 1, 0, -1;
	selp.b32 	%r112, 0, %r111, %p18;
	add.s32 	%r113, %r112, %r224;
	bar.warp.sync 	-1;
	shfl.sync.up.b32	%r114|%p20, %r113, 2, 0, -1;
	selp.b32 	%r115, 0, %r114, %p17;
	add.s32 	%r116, %r115, %r113;
	bar.warp.sync 	-1;
	shfl.sync.up.b32	%r117|%p21, %r116, 4, 0, -1;
	selp.b32 	%r118, 0, %r117, %p16;
	add.s32 	%r119, %r118, %r116;
	bar.warp.sync 	-1;
	shfl.sync.up.b32	%r120|%p22, %r119, 8, 0, -1;
	selp.b32 	%r121, 0, %r120, %p15;
	add.s32 	%r122, %r121, %r119;
	bar.warp.sync 	-1;
	shfl.sync.up.b32	%r123|%p23, %r122, 16, 0, -1;
	selp.b32 	%r124, 0, %r123, %p14;
	add.s32 	%r125, %r124, %r122;
	bar.warp.sync 	-1;
	shfl.sync.idx.b32	%r126|%p24, %r125, 31, 31, -1;
	sub.s32 	%r127, %r18, %r224;
	add.s32 	%r128, %r127, %r125;
	st.shared.u32 	[%r219+-128], %r128;
	add.s32 	%r21, %r126, %r18;
	setp.le.u64 	%p25, %rd38, %rd5;
	mov.b32 	%r225, 0;
	@%p25 bra 	$L__BB1_7;
	ld.global.u32 	%r225, [%rd3];
$L__BB1_7:
	ld.param.u64 	%rd39, [prefixSumExclusive_param_1];
	setp.lt.u32 	%p26, %r2, 16;
	setp.lt.u32 	%p27, %r2, 8;
	setp.lt.u32 	%p28, %r2, 4;
	setp.lt.u32 	%p29, %r2, 2;
	setp.eq.s32 	%p30, %r2, 0;
	bar.warp.sync 	-1;
	shfl.sync.up.b32	%r130|%p31, %r225, 1, 0, -1;
	selp.b32 	%r131, 0, %r130, %p30;
	add.s32 	%r132, %r131, %r225;
	bar.warp.sync 	-1;
	shfl.sync.up.b32	%r133|%p32, %r132, 2, 0, -1;
	selp.b32 	%r134, 0, %r133, %p29;
	add.s32 	%r135, %r134, %r132;
	bar.warp.sync 	-1;
	shfl.sync.up.b32	%r136|%p33, %r135, 4, 0, -1;
	selp.b32 	%r137, 0, %r136, %p28;
	add.s32 	%r138, %r137, %r135;
	bar.warp.sync 	-1;
	shfl.sync.up.b32	%r139|%p34, %r138, 8, 0, -1;
	selp.b32 	%r140, 0, %r139, %p27;
	add.s32 	%r141, %r140, %r138;
	bar.warp.sync 	-1;
	shfl.sync.up.b32	%r142|%p35, %r141, 16, 0, -1;
	selp.b32 	%r143, 0, %r142, %p26;
	add.s32 	%r144, %r143, %r141;
	bar.warp.sync 	-1;
	shfl.sync.idx.b32	%r145|%p36, %r144, 31, 31, -1;
	sub.s32 	%r146, %r21, %r225;
	add.s32 	%r147, %r146, %r144;
	st.shared.u32 	[%r219], %r147;
	add.s32 	%r24, %r145, %r21;
	setp.le.u64 	%p37, %rd39, %rd6;
	mov.b32 	%r226, 0;
	@%p37 bra 	$L__BB1_9;
	ld.global.u32 	%r226, [%rd3+128];
$L__BB1_9:
	cvt.u32.u64 	%r148, %rd6;
	cvt.u32.u64 	%r149, %rd5;
	cvt.u32.u64 	%r150, %rd4;
	setp.lt.u32 	%p38, %r2, 16;
	setp.lt.u32 	%p39, %r2, 8;
	setp.lt.u32 	%p40, %r2, 4;
	setp.lt.u32 	%p41, %r2, 2;
	setp.eq.s32 	%p42, %r2, 0;
	bar.warp.sync 	-1;
	shfl.sync.up.b32	%r151|%p43, %r226, 1, 0, -1;
	selp.b32 	%r152, 0, %r151, %p42;
	add.s32 	%r153, %r152, %r226;
	bar.warp.sync 	-1;
	shfl.sync.up.b32	%r154|%p44, %r153, 2, 0, -1;
	selp.b32 	%r155, 0, %r154, %p41;
	add.s32 	%r156, %r155, %r153;
	bar.warp.sync 	-1;
	shfl.sync.up.b32	%r157|%p45, %r156, 4, 0, -1;
	selp.b32 	%r158, 0, %r157, %p40;
	add.s32 	%r159, %r158, %r156;
	bar.warp.sync 	-1;
	shfl.sync.up.b32	%r160|%p46, %r159, 8, 0, -1;
	selp.b32 	%r161, 0, %r160, %p39;
	add.s32 	%r162, %r161, %r159;
	bar.warp.sync 	-1;
	shfl.sync.up.b32	%r163|%p47, %r162, 16, 0, -1;
	selp.b32 	%r164, 0, %r163, %p38;
	add.s32 	%r165, %r164, %r162;
	bar.warp.sync 	-1;
	shfl.sync.idx.b32	%r166|%p48, %r165, 31, 31, -1;
	sub.s32 	%r167, %r24, %r226;
	add.s32 	%r168, %r167, %r165;
	st.shared.u32 	[%r219+128], %r168;
	add.s32 	%r222, %r166, %r24;
	add.s32 	%r28, %r221, 128;
	add.s32 	%r220, %r220, 128;
	add.s32 	%r219, %r219, 512;
	add.s32 	%r218, %r150, 128;
	add.s32 	%r217, %r149, 128;
	add.s32 	%r216, %r148, 128;
	setp.lt.u32 	%p49, %r221, 3968;
	mov.u32 	%r221, %r28;
	@%p49 bra 	$L__BB1_1;
	setp.ne.s32 	%p50, %r2, 0;
	@%p50 bra 	$L__BB1_13;
$L__BB1_11:
	atom.global.or.b32 	%r170, [%rd1], 0;
	setp.ne.s32 	%p51, %r170, %r1;
	@%p51 bra 	$L__BB1_11;
	cvta.to.global.u64 	%rd24, %rd18;
	membar.gl;
	ld.global.u32 	%r227, [%rd24];
	add.s32 	%r171, %r227, %r222;
	st.global.u32 	[%rd24], %r171;
	membar.gl;
	atom.global.inc.u32 	%r172, [%rd1], -1;
$L__BB1_13:
	bar.warp.sync 	-1;
	shfl.sync.idx.b32	%r36|%p52, %r227, 0, 31, -1;
	add.s32 	%r243, %r244, 480;
	add.s32 	%r242, %r244, 448;
	add.s32 	%r241, %r244, 416;
	add.s32 	%r240, %r244, 384;
	add.s32 	%r239, %r244, 352;
	add.s32 	%r238, %r244, 320;
	add.s32 	%r237, %r244, 288;
	add.s32 	%r236, %r244, 256;
	add.s32 	%r235, %r244, 224;
	add.s32 	%r234, %r244, 192;
	add.s32 	%r233, %r244, 160;
	add.s32 	%r232, %r244, 128;
	add.s32 	%r230, %r89, 1024;
	mov.b32 	%r245, 0;
$L__BB1_14:
	ld.param.u64 	%rd56, [prefixSumExclusive_param_2];
	ld.param.u64 	%rd40, [prefixSumExclusive_param_1];
	cvt.s64.s32 	%rd25, %r244;
	mul.wide.s32 	%rd26, %r244, 4;
	cvta.to.global.u64 	%rd27, %rd56;
	add.s64 	%rd28, %rd27, %rd26;
	add.s64 	%rd7, %rd28, 1024;
	cvt.s64.s32 	%rd8, %r242;
	cvt.s64.s32 	%rd9, %r240;
	cvt.s64.s32 	%rd10, %r237;
	cvt.s64.s32 	%rd11, %r236;
	cvt.s64.s32 	%rd12, %r235;
	cvt.s64.s32 	%rd13, %r234;
	cvt.s64.s32 	%rd14, %r233;
	cvt.s64.s32 	%rd15, %r232;
	setp.le.u64 	%p53, %rd40, %rd25;
	@%p53 bra 	$L__BB1_16;
	ld.shared.u32 	%r176, [%r230+-1024];
	add.s32 	%r177, %r176, %r36;
	st.global.u32 	[%rd7+-1024], %r177;
$L__BB1_16:
	ld.param.u64 	%rd41, [prefixSumExclusive_param_1];
	cvt.s64.s32 	%rd29, %r229;
	setp.le.u64 	%p54, %rd41, %rd29;
	@%p54 bra 	$L__BB1_18;
	ld.shared.u32 	%r178, [%r230+-896];
	add.s32 	%r179, %r178, %r36;
	st.global.u32 	[%rd7+-896], %r179;
$L__BB1_18:
	ld.param.u64 	%rd42, [prefixSumExclusive_param_1];
	cvt.s64.s32 	%rd30, %r228;
	setp.le.u64 	%p55, %rd42, %rd30;
	@%p55 bra 	$L__BB1_20;
	ld.shared.u32 	%r180, [%r230+-768];
	add.s32 	%r181, %r180, %r36;
	st.global.u32 	[%rd7+-768], %r181;
$L__BB1_20:
	ld.param.u64 	%rd43, [prefixSumExclusive_param_1];
	cvt.s64.s32 	%rd31, %r231;
	setp.le.u64 	%p56, %rd43, %rd31;
	@%p56 bra 	$L__BB1_22;
	ld.shared.u32 	%r182, [%r230+-640];
	add.s32 	%r183, %r182, %r36;
	st.global.u32 	[%rd7+-640], %r183;
$L__BB1_22:
	ld.param.u64 	%rd44, [prefixSumExclusive_param_1];
	setp.le.u64 	%p57, %rd44, %rd15;
	@%p57 bra 	$L__BB1_24;
	ld.shared.u32 	%r184, [%r230+-512];
	add.s32 	%r185, %r184, %r36;
	st.global.u32 	[%rd7+-512], %r185;
$L__BB1_24:
	ld.param.u64 	%rd45, [prefixSumExclusive_param_1];
	setp.le.u64 	%p58, %rd45, %rd14;
	@%p58 bra 	$L__BB1_26;
	ld.shared.u32 	%r186, [%r230+-384];
	add.s32 	%r187, %r186, %r36;
	st.global.u32 	[%rd7+-384], %r187;
$L__BB1_26:
	ld.param.u64 	%rd46, [prefixSumExclusive_param_1];
	setp.le.u64 	%p59, %rd46, %rd13;
	@%p59 bra 	$L__BB1_28;
	ld.shared.u32 	%r188, [%r230+-256];
	add.s32 	%r189, %r188, %r36;
	st.global.u32 	[%rd7+-256], %r189;
$L__BB1_28:
	ld.param.u64 	%rd47, [prefixSumExclusive_param_1];
	setp.le.u64 	%p60, %rd47, %rd12;
	@%p60 bra 	$L__BB1_30;
	ld.shared.u32 	%r190, [%r230+-128];
	add.s32 	%r191, %r190, %r36;
	st.global.u32 	[%rd7+-128], %r191;
$L__BB1_30:
	ld.param.u64 	%rd48, [prefixSumExclusive_param_1];
	setp.le.u64 	%p61, %rd48, %rd11;
	@%p61 bra 	$L__BB1_32;
	ld.shared.u32 	%r192, [%r230];
	add.s32 	%r193, %r192, %r36;
	st.global.u32 	[%rd7], %r193;
$L__BB1_32:
	ld.param.u64 	%rd49, [prefixSumExclusive_param_1];
	setp.le.u64 	%p62, %rd49, %rd10;
	@%p62 bra 	$L__BB1_34;
	ld.shared.u32 	%r194, [%r230+128];
	add.s32 	%r195, %r194, %r36;
	st.global.u32 	[%rd7+128], %r195;
$L__BB1_34:
	ld.param.u64 	%rd50, [prefixSumExclusive_param_1];
	cvt.s64.s32 	%rd32, %r238;
	setp.le.u64 	%p63, %rd50, %rd32;
	@%p63 bra 	$L__BB1_36;
	ld.shared.u32 	%r196, [%r230+256];
	add.s32 	%r197, %r196, %r36;
	st.global.u32 	[%rd7+256], %r197;
$L__BB1_36:
	ld.param.u64 	%rd51, [prefixSumExclusive_param_1];
	cvt.s64.s32 	%rd33, %r239;
	setp.le.u64 	%p64, %rd51, %rd33;
	@%p64 bra 	$L__BB1_38;
	ld.shared.u32 	%r198, [%r230+384];
	add.s32 	%r199, %r198, %r36;
	st.global.u32 	[%rd7+384], %r199;
$L__BB1_38:
	ld.param.u64 	%rd52, [prefixSumExclusive_param_1];
	setp.le.u64 	%p65, %rd52, %rd9;
	@%p65 bra 	$L__BB1_40;
	ld.shared.u32 	%r200, [%r230+512];
	add.s32 	%r201, %r200, %r36;
	st.global.u32 	[%rd7+512], %r201;
$L__BB1_40:
	ld.param.u64 	%rd53, [prefixSumExclusive_param_1];
	cvt.s64.s32 	%rd34, %r241;
	setp.le.u64 	%p66, %rd53, %rd34;
	@%p66 bra 	$L__BB1_42;
	ld.shared.u32 	%r202, [%r230+640];
	add.s32 	%r203, %r202, %r36;
	st.global.u32 	[%rd7+640], %r203;
$L__BB1_42:
	ld.param.u64 	%rd54, [prefixSumExclusive_param_1];
	setp.le.u64 	%p67, %rd54, %rd8;
	@%p67 bra 	$L__BB1_44;
	ld.shared.u32 	%r204, [%r230+768];
	add.s32 	%r205, %r204, %r36;
	st.global.u32 	[%rd7+768], %r205;
$L__BB1_44:
	ld.param.u64 	%rd55, [prefixSumExclusive_param_1];
	cvt.s64.s32 	%rd35, %r243;
	setp.le.u64 	%p68, %rd55, %rd35;
	@%p68 bra 	$L__BB1_46;
	ld.shared.u32 	%r206, [%r230+896];
	add.s32 	%r207, %r206, %r36;
	st.global.u32 	[%rd7+896], %r207;
$L__BB1_46:
	cvt.u32.u64 	%r208, %rd15;
	cvt.u32.u64 	%r209, %rd14;
	cvt.u32.u64 	%r210, %rd13;
	cvt.u32.u64 	%r211, %rd12;
	cvt.u32.u64 	%r212, %rd11;
	cvt.u32.u64 	%r213, %rd10;
	cvt.u32.u64 	%r214, %rd9;
	cvt.u32.u64 	%r215, %rd8;
	add.s32 	%r68, %r245, 512;
	add.s32 	%r244, %r244, 512;
	add.s32 	%r243, %r243, 512;
	add.s32 	%r242, %r215, 512;
	add.s32 	%r241, %r241, 512;
	add.s32 	%r240, %r214, 512;
	add.s32 	%r239, %r239, 512;
	add.s32 	%r238, %r238, 512;
	add.s32 	%r237, %r213, 512;
	add.s32 	%r236, %r212, 512;
	add.s32 	%r235, %r211, 512;
	add.s32 	%r234, %r210, 512;
	add.s32 	%r233, %r209, 512;
	add.s32 	%r232, %r208, 512;
	add.s32 	%r231, %r231, 512;
	add.s32 	%r230, %r230, 2048;
	add.s32 	%r229, %r229, 512;
	add.s32 	%r228, %r228, 512;
	setp.lt.u32 	%p69, %r245, 3584;
	mov.u32 	%r245, %r68;
	@%p69 bra 	$L__BB1_14;
	ret;

}
	// .globl	reorder
.visible .entry reorder(
	.param .u64 .ptr .align 1 reorder_param_0,
	.param .u64 .ptr .align 1 reorder_param_1,
	.param .u64 reorder_param_2,
	.param .u64 .ptr .align 1 reorder_param_3,
	.param .u32 reorder_param_4
)
{
	.reg .pred 	%p<284>;
	.reg .b16 	%rs<5>;
	.reg .b32 	%r<781>;
	.reg .b64 	%rd<80>;
	// demoted variable
	.shared .align 4 .b8 _ZZ7reorderE14localPrefixSum[1024];
	// demoted variable
	.shared .align 2 .b8 _ZZ7reorderE14elementIndices[2048];
	ld.param.u64 	%rd16, [reorder_param_0];
	ld.param.u64 	%rd13, [reorder_param_1];
	ld.param.u64 	%rd14, [reorder_param_2];
	ld.param.u64 	%rd15, [reorder_param_3];
	ld.param.u32 	%r151, [reorder_param_4];
	cvta.to.global.u64 	%rd1, %rd16;
	mov.u32 	%r1, %ctaid.x;
	mov.u32 	%r2, %tid.x;
	shl.b32 	%r152, %r2, 2;
	mov.u32 	%r153, _ZZ7reorderE14localPrefixSum;
	add.s32 	%r3, %r153, %r152;
	mov.b32 	%r154, 0;
	st.shared.u32 	[%r3], %r154;
	st.shared.u32 	[%r3+128], %r154;
	st.shared.u32 	[%r3+256], %r154;
	st.shared.u32 	[%r3+384], %r154;
	st.shared.u32 	[%r3+512], %r154;
	st.shared.u32 	[%r3+640], %r154;
	st.shared.u32 	[%r3+768], %r154;
	st.shared.u32 	[%r3+896], %r154;
	bar.sync 	0;
	shl.b32 	%r4, %r1, 10;
	or.b32  	%r155, %r4, %r2;
	cvt.u64.u32 	%rd2, %r155;
	setp.le.u64 	%p1, %rd14, %rd2;
	@%p1 bra 	$L__BB2_2;
	shl.b64 	%rd17, %rd2, 2;
	add.s64 	%rd18, %rd1, %rd17;
	ld.global.u32 	%r156, [%rd18];
	shr.u32 	%r157, %r156, %r151;
	shl.b32 	%r158, %r157, 2;
	and.b32  	%r159, %r158, 1020;
	add.s32 	%r161, %r153, %r159;
	atom.shared.inc.u32 	%r162, [%r161], -1;
$L__BB2_2:
	cvt.u32.u64 	%r163, %rd2;
	add.s32 	%r164, %r163, 32;
	cvt.s64.s32 	%rd19, %r164;
	setp.le.u64 	%p2, %rd14, %rd19;
	shl.b64 	%rd20, %rd2, 2;
	add.s64 	%rd3, %rd1, %rd20;
	@%p2 bra 	$L__BB2_4;
	ld.global.u32 	%r165, [%rd3+128];
	shr.u32 	%r166, %r165, %r151;
	shl.b32 	%r167, %r166, 2;
	and.b32  	%r168, %r167, 1020;
	add.s32 	%r170, %r153, %r168;
	atom.shared.inc.u32 	%r171, [%r170], -1;
$L__BB2_4:
	add.s32 	%r173, %r163, 64;
	cvt.s64.s32 	%rd21, %r173;
	setp.le.u64 	%p3, %rd14, %rd21;
	@%p3 bra 	$L__BB2_6;
	ld.global.u32 	%r174, [%rd3+256];
	shr.u32 	%r175, %r174, %r151;
	shl.b32 	%r176, %r175, 2;
	and.b32  	%r177, %r176, 1020;
	add.s32 	%r179, %r153, %r177;
	atom.shared.inc.u32 	%r180, [%r179], -1;
$L__BB2_6:
	add.s32 	%r182, %r163, 96;
	cvt.s64.s32 	%rd22, %r182;
	setp.le.u64 	%p4, %rd14, %rd22;
	@%p4 bra 	$L__BB2_8;
	ld.global.u32 	%r183, [%rd3+384];
	shr.u32 	%r184, %r183, %r151;
	shl.b32 	%r185, %r184, 2;
	and.b32  	%r186, %r185, 1020;
	add.s32 	%r188, %r153, %r186;
	atom.shared.inc.u32 	%r189, [%r188], -1;
$L__BB2_8:
	add.s32 	%r191, %r163, 128;
	cvt.s64.s32 	%rd23, %r191;
	setp.le.u64 	%p5, %rd14, %rd23;
	@%p5 bra 	$L__BB2_10;
	ld.global.u32 	%r192, [%rd3+512];
	shr.u32 	%r193, %r192, %r151;
	shl.b32 	%r194, %r193, 2;
	and.b32  	%r195, %r194, 1020;
	add.s32 	%r197, %r153, %r195;
	atom.shared.inc.u32 	%r198, [%r197], -1;
$L__BB2_10:
	add.s32 	%r200, %r163, 160;
	cvt.s64.s32 	%rd24, %r200;
	setp.le.u64 	%p6, %rd14, %rd24;
	@%p6 bra 	$L__BB2_12;
	ld.global.u32 	%r201, [%rd3+640];
	shr.u32 	%r202, %r201, %r151;
	shl.b32 	%r203, %r202, 2;
	and.b32  	%r204, %r203, 1020;
	add.s32 	%r206, %r153, %r204;
	atom.shared.inc.u32 	%r207, [%r206], -1;
$L__BB2_12:
	add.s32 	%r209, %r163, 192;
	cvt.s64.s32 	%rd25, %r209;
	setp.le.u64 	%p7, %rd14, %rd25;
	@%p7 bra 	$L__BB2_14;
	ld.global.u32 	%r210, [%rd3+768];
	shr.u32 	%r211, %r210, %r151;
	shl.b32 	%r212, %r211, 2;
	and.b32  	%r213, %r212, 1020;
	add.s32 	%r215, %r153, %r213;
	atom.shared.inc.u32 	%r216, [%r215], -1;
$L__BB2_14:
	add.s32 	%r218, %r163, 224;
	cvt.s64.s32 	%rd26, %r218;
	setp.le.u64 	%p8, %rd14, %rd26;
	@%p8 bra 	$L__BB2_16;
	ld.global.u32 	%r219, [%rd3+896];
	shr.u32 	%r220, %r219, %r151;
	shl.b32 	%r221, %r220, 2;
	and.b32  	%r222, %r221, 1020;
	add.s32 	%r224, %r153, %r222;
	atom.shared.inc.u32 	%r225, [%r224], -1;
$L__BB2_16:
	add.s32 	%r227, %r163, 256;
	cvt.s64.s32 	%rd27, %r227;
	setp.le.u64 	%p9, %rd14, %rd27;
	@%p9 bra 	$L__BB2_18;
	ld.global.u32 	%r228, [%rd3+1024];
	shr.u32 	%r229, %r228, %r151;
	shl.b32 	%r230, %r229, 2;
	and.b32  	%r231, %r230, 1020;
	add.s32 	%r233, %r153, %r231;
	atom.shared.inc.u32 	%r234, [%r233], -1;
$L__BB2_18:
	add.s32 	%r236, %r163, 288;
	cvt.s64.s32 	%rd28, %r236;
	setp.le.u64 	%p10, %rd14, %rd28;
	@%p10 bra 	$L__BB2_20;
	ld.global.u32 	%r237, [%rd3+1152];
	shr.u32 	%r238, %r237, %r151;
	shl.b32 	%r239, %r238, 2;
	and.b32  	%r240, %r239, 1020;
	add.s32 	%r242, %r153, %r240;
	atom.shared.inc.u32 	%r243, [%r242], -1;
$L__BB2_20:
	add.s32 	%r245, %r163, 320;
	cvt.s64.s32 	%rd29, %r245;
	setp.le.u64 	%p11, %rd14, %rd29;
	@%p11 bra 	$L__BB2_22;
	ld.global.u32 	%r246, [%rd3+1280];
	shr.u32 	%r247, %r246, %r151;
	shl.b32 	%r248, %r247, 2;
	and.b32  	%r249, %r248, 1020;
	add.s32 	%r251, %r153, %r249;
	atom.shared.inc.u32 	%r252, [%r251], -1;
$L__BB2_22:
	add.s32 	%r254, %r163, 352;
	cvt.s64.s32 	%rd30, %r254;
	setp.le.u64 	%p12, %rd14, %rd30;
	@%p12 bra 	$L__BB2_24;
	ld.global.u32 	%r255, [%rd3+1408];
	shr.u32 	%r256, %r255, %r151;
	shl.b32 	%r257, %r256, 2;
	and.b32  	%r258, %r257, 1020;
	add.s32 	%r260, %r153, %r258;
	atom.shared.inc.u32 	%r261, [%r260], -1;
$L__BB2_24:
	add.s32 	%r263, %r163, 384;
	cvt.s64.s32 	%rd31, %r263;
	setp.le.u64 	%p13, %rd14, %rd31;
	@%p13 bra 	$L__BB2_26;
	ld.global.u32 	%r264, [%rd3+1536];
	shr.u32 	%r265, %r264, %r151;
	shl.b32 	%r266, %r265, 2;
	and.b32  	%r267, %r266, 1020;
	add.s32 	%r269, %r153, %r267;
	atom.shared.inc.u32 	%r270, [%r269], -1;
$L__BB2_26:
	add.s32 	%r272, %r163, 416;
	cvt.s64.s32 	%rd32, %r272;
	setp.le.u64 	%p14, %rd14, %rd32;
	@%p14 bra 	$L__BB2_28;
	ld.global.u32 	%r273, [%rd3+1664];
	shr.u32 	%r274, %r273, %r151;
	shl.b32 	%r275, %r274, 2;
	and.b32  	%r276, %r275, 1020;
	add.s32 	%r278, %r153, %r276;
	atom.shared.inc.u32 	%r279, [%r278], -1;
$L__BB2_28:
	add.s32 	%r281, %r163, 448;
	cvt.s64.s32 	%rd33, %r281;
	setp.le.u64 	%p15, %rd14, %rd33;
	@%p15 bra 	$L__BB2_30;
	ld.global.u32 	%r282, [%rd3+1792];
	shr.u32 	%r283, %r282, %r151;
	shl.b32 	%r284, %r283, 2;
	and.b32  	%r285, %r284, 1020;
	add.s32 	%r287, %r153, %r285;
	atom.shared.inc.u32 	%r288, [%r287], -1;
$L__BB2_30:
	add.s32 	%r290, %r163, 480;
	cvt.s64.s32 	%rd34, %r290;
	setp.le.u64 	%p16, %rd14, %rd34;
	@%p16 bra 	$L__BB2_32;
	ld.global.u32 	%r291, [%rd3+1920];
	shr.u32 	%r292, %r291, %r151;
	shl.b32 	%r293, %r292, 2;
	and.b32  	%r294, %r293, 1020;
	add.s32 	%r296, %r153, %r294;
	atom.shared.inc.u32 	%r297, [%r296], -1;
$L__BB2_32:
	add.s32 	%r299, %r163, 512;
	cvt.s64.s32 	%rd35, %r299;
	setp.le.u64 	%p17, %rd14, %rd35;
	@%p17 bra 	$L__BB2_34;
	ld.global.u32 	%r300, [%rd3+2048];
	shr.u32 	%r301, %r300, %r151;
	shl.b32 	%r302, %r301, 2;
	and.b32  	%r303, %r302, 1020;
	add.s32 	%r305, %r153, %r303;
	atom.shared.inc.u32 	%r306, [%r305], -1;
$L__BB2_34:
	add.s32 	%r308, %r163, 544;
	cvt.s64.s32 	%rd36, %r308;
	setp.le.u64 	%p18, %rd14, %rd36;
	@%p18 bra 	$L__BB2_36;
	ld.global.u32 	%r309, [%rd3+2176];
	shr.u32 	%r310, %r309, %r151;
	shl.b32 	%r311, %r310, 2;
	and.b32  	%r312, %r311, 1020;
	add.s32 	%r314, %r153, %r312;
	atom.shared.inc.u32 	%r315, [%r314], -1;
$L__BB2_36:
	add.s32 	%r317, %r163, 576;
	cvt.s64.s32 	%rd37, %r317;
	setp.le.u64 	%p19, %rd14, %rd37;
	@%p19 bra 	$L__BB2_38;
	ld.global.u32 	%r318, [%rd3+2304];
	shr.u32 	%r319, %r318, %r151;
	shl.b32 	%r320, %r319, 2;
	and.b32  	%r321, %r320, 1020;
	add.s32 	%r323, %r153, %r321;
	atom.shared.inc.u32 	%r324, [%r323], -1;
$L__BB2_38:
	add.s32 	%r326, %r163, 608;
	cvt.s64.s32 	%rd38, %r326;
	setp.le.u64 	%p20, %rd14, %rd38;
	@%p20 bra 	$L__BB2_40;
	ld.global.u32 	%r327, [%rd3+2432];
	shr.u32 	%r328, %r327, %r151;
	shl.b32 	%r329, %r328, 2;
	and.b32  	%r330, %r329, 1020;
	add.s32 	%r332, %r153, %r330;
	atom.shared.inc.u32 	%r333, [%r332], -1;
$L__BB2_40:
	add.s32 	%r335, %r163, 640;
	cvt.s64.s32 	%rd39, %r335;
	setp.le.u64 	%p21, %rd14, %rd39;
	@%p21 bra 	$L__BB2_42;
	ld.global.u32 	%r336, [%rd3+2560];
	shr.u32 	%r337, %r336, %r151;
	shl.b32 	%r338, %r337, 2;
	and.b32  	%r339, %r338, 1020;
	add.s32 	%r341, %r153, %r339;
	atom.shared.inc.u32 	%r342, [%r341], -1;
$L__BB2_42:
	add.s32 	%r344, %r163, 672;
	cvt.s64.s32 	%rd40, %r344;
	setp.le.u64 	%p22, %rd14, %rd40;
	@%p22 bra 	$L__BB2_44;
	ld.global.u32 	%r345, [%rd3+2688];
	shr.u32 	%r346, %r345, %r151;
	shl.b32 	%r347, %r346, 2;
	and.b32  	%r348, %r347, 1020;
	add.s32 	%r350, %r153, %r348;
	atom.shared.inc.u32 	%r351, [%r350], -1;
$L__BB2_44:
	add.s32 	%r353, %r163, 704;
	cvt.s64.s32 	%rd41, %r353;
	setp.le.u64 	%p23, %rd14, %rd41;
	@%p23 bra 	$L__BB2_46;
	ld.global.u32 	%r354, [%rd3+2816];
	shr.u32 	%r355, %r354, %r151;
	shl.b32 	%r356, %r355, 2;
	and.b32  	%r357, %r356, 1020;
	add.s32 	%r359, %r153, %r357;
	atom.shared.inc.u32 	%r360, [%r359], -1;
$L__BB2_46:
	add.s32 	%r362, %r163, 736;
	cvt.s64.s32 	%rd42, %r362;
	setp.le.u64 	%p24, %rd14, %rd42;
	@%p24 bra 	$L__BB2_48;
	ld.global.u32 	%r363, [%rd3+2944];
	shr.u32 	%r364, %r363, %r151;
	shl.b32 	%r365, %r364, 2;
	and.b32  	%r366, %r365, 1020;
	add.s32 	%r368, %r153, %r366;
	atom.shared.inc.u32 	%r369, [%r368], -1;
$L__BB2_48:
	add.s32 	%r371, %r163, 768;
	cvt.s64.s32 	%rd43, %r371;
	setp.le.u64 	%p25, %rd14, %rd43;
	@%p25 bra 	$L__BB2_50;
	ld.global.u32 	%r372, [%rd3+3072];
	shr.u32 	%r373, %r372, %r151;
	shl.b32 	%r374, %r373, 2;
	and.b32  	%r375, %r374, 1020;
	add.s32 	%r377, %r153, %r375;
	atom.shared.inc.u32 	%r378, [%r377], -1;
$L__BB2_50:
	add.s32 	%r380, %r163, 800;
	cvt.s64.s32 	%rd44, %r380;
	setp.le.u64 	%p26, %rd14, %rd44;
	@%p26 bra 	$L__BB2_52;
	ld.global.u32 	%r381, [%rd3+3200];
	shr.u32 	%r382, %r381, %r151;
	shl.b32 	%r383, %r382, 2;
	and.b32  	%r384, %r383, 1020;
	add.s32 	%r386, %r153, %r384;
	atom.shared.inc.u32 	%r387, [%r386], -1;
$L__BB2_52:
	add.s32 	%r389, %r163, 832;
	cvt.s64.s32 	%rd45, %r389;
	setp.le.u64 	%p27, %rd14, %rd45;
	@%p27 bra 	$L__BB2_54;
	ld.global.u32 	%r390, [%rd3+3328];
	shr.u32 	%r391, %r390, %r151;
	shl.b32 	%r392, %r391, 2;
	and.b32  	%r393, %r392, 1020;
	add.s32 	%r395, %r153, %r393;
	atom.shared.inc.u32 	%r396, [%r395], -1;
$L__BB2_54:
	add.s32 	%r398, %r163, 864;
	cvt.s64.s32 	%rd46, %r398;
	setp.le.u64 	%p28, %rd14, %rd46;
	@%p28 bra 	$L__BB2_56;
	ld.global.u32 	%r399, [%rd3+3456];
	shr.u32 	%r400, %r399, %r151;
	shl.b32 	%r401, %r400, 2;
	and.b32  	%r402, %r401, 1020;
	add.s32 	%r404, %r153, %r402;
	atom.shared.inc.u32 	%r405, [%r404], -1;
$L__BB2_56:
	add.s32 	%r407, %r163, 896;
	cvt.s64.s32 	%rd47, %r407;
	setp.le.u64 	%p29, %rd14, %rd47;
	@%p29 bra 	$L__BB2_58;
	ld.global.u32 	%r408, [%rd3+3584];
	shr.u32 	%r409, %r408, %r151;
	shl.b32 	%r410, %r409, 2;
	and.b32  	%r411, %r410, 1020;
	add.s32 	%r413, %r153, %r411;
	atom.shared.inc.u32 	%r414, [%r413], -1;
$L__BB2_58:
	add.s32 	%r416, %r163, 928;
	cvt.s64.s32 	%rd48, %r416;
	setp.le.u64 	%p30, %rd14, %rd48;
	@%p30 bra 	$L__BB2_60;
	ld.global.u32 	%r417, [%rd3+3712];
	shr.u32 	%r418, %r417, %r151;
	shl.b32 	%r419, %r418, 2;
	and.b32  	%r420, %r419, 1020;
	add.s32 	%r422, %r153, %r420;
	atom.shared.inc.u32 	%r423, [%r422], -1;
$L__BB2_60:
	add.s32 	%r425, %r163, 960;
	cvt.s64.s32 	%rd49, %r425;
	setp.le.u64 	%p31, %rd14, %rd49;
	@%p31 bra 	$L__BB2_62;
	ld.global.u32 	%r426, [%rd3+3840];
	shr.u32 	%r427, %r426, %r151;
	shl.b32 	%r428, %r427, 2;
	and.b32  	%r429, %r428, 1020;
	add.s32 	%r431, %r153, %r429;
	atom.shared.inc.u32 	%r432, [%r431], -1;
$L__BB2_62:
	add.s32 	%r434, %r163, 992;
	cvt.s64.s32 	%rd50, %r434;
	setp.le.u64 	%p32, %rd14, %rd50;
	@%p32 bra 	$L__BB2_64;
	ld.global.u32 	%r435, [%rd3+3968];
	shr.u32 	%r436, %r435, %r151;
	shl.b32 	%r437, %r436, 2;
	and.b32  	%r438, %r437, 1020;
	add.s32 	%r440, %r153, %r438;
	atom.shared.inc.u32 	%r441, [%r440], -1;
$L__BB2_64:
	ld.shared.u32 	%r444, [%r3];
	bar.warp.sync 	-1;
	shfl.sync.up.b32	%r445|%p33, %r444, 1, 0, -1;
	setp.eq.s32 	%p34, %r2, 0;
	selp.b32 	%r446, 0, %r445, %p34;
	add.s32 	%r447, %r446, %r444;
	bar.warp.sync 	-1;
	shfl.sync.up.b32	%r448|%p35, %r447, 2, 0, -1;
	setp.lt.u32 	%p36, %r2, 2;
	selp.b32 	%r449, 0, %r448, %p36;
	add.s32 	%r450, %r449, %r447;
	bar.warp.sync 	-1;
	shfl.sync.up.b32	%r451|%p37, %r450, 4, 0, -1;
	setp.lt.u32 	%p38, %r2, 4;
	selp.b32 	%r452, 0, %r451, %p38;
	add.s32 	%r453, %r452, %r450;
	bar.warp.sync 	-1;
	shfl.sync.up.b32	%r454|%p39, %r453, 8, 0, -1;
	setp.lt.u32 	%p40, %r2, 8;
	selp.b32 	%r455, 0, %r454, %p40;
	add.s32 	%r456, %r455, %r453;
	bar.warp.sync 	-1;
	shfl.sync.up.b32	%r457|%p41, %r456, 16, 0, -1;
	setp.lt.u32 	%p42, %r2, 16;
	selp.b32 	%r458, 0, %r457, %p42;
	add.s32 	%r459, %r458, %r456;
	bar.warp.sync 	-1;
	shfl.sync.idx.b32	%r460|%p43, %r459, 31, 31, -1;
	sub.s32 	%r461, %r459, %r444;
	st.shared.u32 	[%r3], %r461;
	ld.shared.u32 	%r462, [%r3+128];
	bar.warp.sync 	-1;
	shfl.sync.up.b32	%r463|%p44, %r462, 1, 0, -1;
	selp.b32 	%r464, 0, %r463, %p34;
	add.s32 	%r465, %r464, %r462;
	bar.warp.sync 	-1;
	shfl.sync.up.b32	%r466|%p45, %r465, 2, 0, -1;
	selp.b32 	%r467, 0, %r466, %p36;
	add.s32 	%r468, %r467, %r465;
	bar.warp.sync 	-1;
	shfl.sync.up.b32	%r469|%p46, %r468, 4, 0, -1;
	selp.b32 	%r470, 0, %r469, %p38;
	add.s32 	%r471, %r470, %r468;
	bar.warp.sync 	-1;
	shfl.sync.up.b32	%r472|%p47, %r471, 8, 0, -1;
	selp.b32 	%r473, 0, %r472, %p40;
	add.s32 	%r474, %r473, %r471;
	bar.warp.sync 	-1;
	shfl.sync.up.b32	%r475|%p48, %r474, 16, 0, -1;
	selp.b32 	%r476, 0, %r475, %p42;
	add.s32 	%r477, %r476, %r474;
	bar.warp.sync 	-1;
	shfl.sync.idx.b32	%r478|%p49, %r477, 31, 31, -1;
	sub.s32 	%r479, %r460, %r462;
	add.s32 	%r480, %r479, %r477;
	st.shared.u32 	[%r3+128], %r480;
	add.s32 	%r481, %r478, %r460;
	ld.shared.u32 	%r482, [%r3+256];
	bar.warp.sync 	-1;
	shfl.sync.up.b32	%r483|%p50, %r482, 1, 0, -1;
	selp.b32 	%r484, 0, %r483, %p34;
	add.s32 	%r485, %r484, %r482;
	bar.warp.sync 	-1;
	shfl.sync.up.b32	%r486|%p51, %r485, 2, 0, -1;
	selp.b32 	%r487, 0, %r486, %p36;
	add.s32 	%r488, %r487, %r485;
	bar.warp.sync 	-1;
	shfl.sync.up.b32	%r489|%p52, %r488, 4, 0, -1;
	selp.b32 	%r490, 0, %r489, %p38;
	add.s32 	%r491, %r490, %r488;
	bar.warp.sync 	-1;
	shfl.sync.up.b32	%r492|%p53, %r491, 8, 0, -1;
	selp.b32 	%r493, 0, %r492, %p40;
	add.s32 	%r494, %r493, %r491;
	bar.warp.sync 	-1;
	shfl.sync.up.b32	%r495|%p54, %r494, 16, 0, -1;
	selp.b32 	%r496, 0, %r495, %p42;
	add.s32 	%r497, %r496, %r494;
	bar.warp.sync 	-1;
	shfl.sync.idx.b32	%r498|%p55, %r497, 31, 31, -1;
	sub.s32 	%r499, %r481, %r482;
	add.s32 	%r500, %r499, %r497;
	st.shared.u32 	[%r3+256], %r500;
	add.s32 	%r501, %r498, %r481;
	ld.shared.u32 	%r502, [%r3+384];
	bar.warp.sync 	-1;
	shfl.sync.up.b32	%r503|%p56, %r502, 1, 0, -1;
	selp.b32 	%r504, 0, %r503, %p34;
	add.s32 	%r505, %r504, %r502;
	bar.warp.sync 	-1;
	shfl.sync.up.b32	%r506|%p57, %r505, 2, 0, -1;
	selp.b32 	%r507, 0, %r506, %p36;
	add.s32 	%r508, %r507, %r505;
	bar.warp.sync 	-1;
	shfl.sync.up.b32	%r509|%p58, %r508, 4, 0, -1;
	selp.b32 	%r510, 0, %r509, %p38;
	add.s32 	%r511, %r510, %r508;
	bar.warp.sync 	-1;
	shfl.sync.up.b32	%r512|%p59, %r511, 8, 0, -1;
	selp.b32 	%r513, 0, %r512, %p40;
	add.s32 	%r514, %r513, %r511;
	bar.warp.sync 	-1;
	shfl.sync.up.b32	%r515|%p60, %r514, 16, 0, -1;
	selp.b32 	%r516, 0, %r515, %p42;
	add.s32 	%r517, %r516, %r514;
	bar.warp.sync 	-1;
	shfl.sync.idx.b32	%r518|%p61, %r517, 31, 31, -1;
	sub.s32 	%r519, %r501, %r502;
	add.s32 	%r520, %r519, %r517;
	st.shared.u32 	[%r3+384], %r520;
	add.s32 	%r521, %r518, %r501;
	ld.shared.u32 	%r522, [%r3+512];
	bar.warp.sync 	-1;
	shfl.sync.up.b32	%r523|%p62, %r522, 1, 0, -1;
	selp.b32 	%r524, 0, %r523, %p34;
	add.s32 	%r525, %r524, %r522;
	bar.warp.sync 	-1;
	shfl.sync.up.b32	%r526|%p63, %r525, 2, 0, -1;
	selp.b32 	%r527, 0, %r526, %p36;
	add.s32 	%r528, %r527, %r525;
	bar.warp.sync 	-1;
	shfl.sync.up.b32	%r529|%p64, %r528, 4, 0, -1;
	selp.b32 	%r530, 0, %r529, %p38;
	add.s32 	%r531, %r530, %r528;
	bar.warp.sync 	-1;
	shfl.sync.up.b32	%r532|%p65, %r531, 8, 0, -1;
	selp.b32 	%r533, 0, %r532, %p40;
	add.s32 	%r534, %r533, %r531;
	bar.warp.sync 	-1;
	shfl.sync.up.b32	%r535|%p66, %r534, 16, 0, -1;
	selp.b32 	%r536, 0, %r535, %p42;
	add.s32 	%r537, %r536, %r534;
	bar.warp.sync 	-1;
	shfl.sync.idx.b32	%r538|%p67, %r537, 31, 31, -1;
	sub.s32 	%r539, %r521, %r522;
	add.s32 	%r540, %r539, %r537;
	st.shared.u32 	[%r3+512], %r540;
	add.s32 	%r541, %r538, %r521;
	ld.shared.u32 	%r542, [%r3+640];
	bar.warp.sync 	-1;
	shfl.sync.up.b32	%r543|%p68, %r542, 1, 0, -1;
	selp.b32 	%r544, 0, %r543, %p34;
	add.s32 	%r545, %r544, %r542;
	bar.warp.sync 	-1;
	shfl.sync.up.b32	%r546|%p69, %r545, 2, 0, -1;
	selp.b32 	%r547, 0, %r546, %p36;
	add.s32 	%r548, %r547, %r545;
	bar.warp.sync 	-1;
	shfl.sync.up.b32	%r549|%p70, %r548, 4, 0, -1;
	selp.b32 	%r550, 0, %r549, %p38;
	add.s32 	%r551, %r550, %r548;
	bar.warp.sync 	-1;
	shfl.sync.up.b32	%r552|%p71, %r551, 8, 0, -1;
	selp.b32 	%r553, 0, %r552, %p40;
	add.s32 	%r554, %r553, %r551;
	bar.warp.sync 	-1;
	shfl.sync.up.b32	%r555|%p72, %r554, 16, 0, -1;
	selp.b32 	%r556, 0, %r555, %p42;
	add.s32 	%r557, %r556, %r554;
	bar.warp.sync 	-1;
	shfl.sync.idx.b32	%r558|%p73, %r557, 31, 31, -1;
	sub.s32 	%r559, %r541, %r542;
	add.s32 	%r560, %r559, %r557;
	st.shared.u32 	[%r3+640], %r560;
	add.s32 	%r561, %r558, %r541;
	ld.shared.u32 	%r562, [%r3+768];
	bar.warp.sync 	-1;
	shfl.sync.up.b32	%r563|%p74, %r562, 1, 0, -1;
	selp.b32 	%r564, 0, %r563, %p34;
	add.s32 	%r565, %r564, %r562;
	bar.warp.sync 	-1;
	shfl.sync.up.b32	%r566|%p75, %r565, 2, 0, -1;
	selp.b32 	%r567, 0, %r566, %p36;
	add.s32 	%r568, %r567, %r565;
	bar.warp.sync 	-1;
	shfl.sync.up.b32	%r569|%p76, %r568, 4, 0, -1;
	selp.b32 	%r570, 0, %r569, %p38;
	add.s32 	%r571, %r570, %r568;
	bar.warp.sync 	-1;
	shfl.sync.up.b32	%r572|%p77, %r571, 8, 0, -1;
	selp.b32 	%r573, 0, %r572, %p40;
	add.s32 	%r574, %r573, %r571;
	bar.warp.sync 	-1;
	shfl.sync.up.b32	%r575|%p78, %r574, 16, 0, -1;
	selp.b32 	%r576, 0, %r575, %p42;
	add.s32 	%r577, %r576, %r574;
	bar.warp.sync 	-1;
	shfl.sync.idx.b32	%r578|%p79, %r577, 31, 31, -1;
	sub.s32 	%r579, %r561, %r562;
	add.s32 	%r580, %r579, %r577;
	st.shared.u32 	[%r3+768], %r580;
	add.s32 	%r581, %r578, %r561;
	ld.shared.u32 	%r582, [%r3+896];
	bar.warp.sync 	-1;
	shfl.sync.up.b32	%r583|%p80, %r582, 1, 0, -1;
	selp.b32 	%r584, 0, %r583, %p34;
	add.s32 	%r585, %r584, %r582;
	bar.warp.sync 	-1;
	shfl.sync.up.b32	%r586|%p81, %r585, 2, 0, -1;
	selp.b32 	%r587, 0, %r586, %p36;
	add.s32 	%r588, %r587, %r585;
	bar.warp.sync 	-1;
	shfl.sync.up.b32	%r589|%p82, %r588, 4, 0, -1;
	selp.b32 	%r590, 0, %r589, %p38;
	add.s32 	%r591, %r590, %r588;
	bar.warp.sync 	-1;
	shfl.sync.up.b32	%r592|%p83, %r591, 8, 0, -1;
	selp.b32 	%r593, 0, %r592, %p40;
	add.s32 	%r594, %r593, %r591;
	bar.warp.sync 	-1;
	shfl.sync.up.b32	%r595|%p84, %r594, 16, 0, -1;
	selp.b32 	%r596, 0, %r595, %p42;
	add.s32 	%r597, %r596, %r594;
	bar.warp.sync 	-1;
	shfl.sync.idx.b32	%r598|%p85, %r597, 31, 31, -1;
	sub.s32 	%r599, %r581, %r582;
	add.s32 	%r600, %r599, %r597;
	st.shared.u32 	[%r3+896], %r600;
	mul.wide.u32 	%rd51, %r1, 1024;
	cvt.u64.u32 	%rd52, %r2;
	or.b64  	%rd79, %rd51, %rd52;
	cvt.u16.u32 	%rs4, %r2;
	mul.wide.u32 	%rd53, %r1, 4096;
	mul.wide.u32 	%rd54, %r2, 4;
	or.b64  	%rd55, %rd53, %rd54;
	add.s64 	%rd78, %rd1, %rd55;
	mov.b32 	%r709, 0;
	mov.u64 	%rd77, %rd79;
$L__BB2_65:
	setp.ge.u64 	%p86, %rd77, %rd14;
	@%p86 bra 	$L__BB2_67;
	ld.global.u32 	%r601, [%rd78];
	shr.u32 	%r602, %r601, %r151;
	and.b32  	%r710, %r602, 255;
$L__BB2_67:
	setp.ge.u64 	%p87, %rd77, %rd14;
	setp.ne.s32 	%p88, %r2, 0;
	shl.b32 	%r604, %r710, 2;
	mov.u32 	%r605, _ZZ7reorderE14localPrefixSum;
	add.s32 	%r9, %r605, %r604;
	mov.b32 	%r712, -1;
	or.pred  	%p89, %p87, %p88;
	@%p89 bra 	$L__BB2_69;
	ld.shared.u32 	%r712, [%r9];
	add.s32 	%r606, %r712, 1;
	st.shared.u32 	[%r9], %r606;
$L__BB2_69:
	setp.ge.u64 	%p90, %rd77, %rd14;
	setp.ne.s32 	%p91, %r2, 1;
	bar.sync 	0;
	or.pred  	%p92, %p90, %p91;
	@%p92 bra 	$L__BB2_71;
	ld.shared.u32 	%r712, [%r9];
	add.s32 	%r607, %r712, 1;
	st.shared.u32 	[%r9], %r607;
$L__BB2_71:
	setp.ge.u64 	%p93, %rd77, %rd14;
	setp.ne.s32 	%p94, %r2, 2;
	bar.sync 	0;
	or.pred  	%p95, %p93, %p94;
	@%p95 bra 	$L__BB2_73;
	ld.shared.u32 	%r712, [%r9];
	add.s32 	%r608, %r712, 1;
	st.shared.u32 	[%r9], %r608;
$L__BB2_73:
	setp.ge.u64 	%p96, %rd77, %rd14;
	setp.ne.s32 	%p97, %r2, 3;
	bar.sync 	0;
	or.pred  	%p98, %p96, %p97;
	@%p98 bra 	$L__BB2_75;
	ld.shared.u32 	%r712, [%r9];
	add.s32 	%r609, %r712, 1;
	st.shared.u32 	[%r9], %r609;
$L__BB2_75:
	setp.ge.u64 	%p99, %rd77, %rd14;
	setp.ne.s32 	%p100, %r2, 4;
	bar.sync 	0;
	or.pred  	%p101, %p99, %p100;
	@%p101 bra 	$L__BB2_77;
	ld.shared.u32 	%r712, [%r9];
	add.s32 	%r610, %r712, 1;
	st.shared.u32 	[%r9], %r610;
$L__BB2_77:
	setp.ge.u64 	%p102, %rd77, %rd14;
	setp.ne.s32 	%p103, %r2, 5;
	bar.sync 	0;
	or.pred  	%p104, %p102, %p103;
	@%p104 bra 	$L__BB2_79;
	ld.shared.u32 	%r712, [%r9];
	add.s32 	%r611, %r712, 1;
	st.shared.u32 	[%r9], %r611;
$L__BB2_79:
	setp.ge.u64 	%p105, %rd77, %rd14;
	setp.ne.s32 	%p106, %r2, 6;
	bar.sync 	0;
	or.pred  	%p107, %p105, %p106;
	@%p107 bra 	$L__BB2_81;
	ld.shared.u32 	%r712, [%r9];
	add.s32 	%r612, %r712, 1;
	st.shared.u32 	[%r9], %r612;
$L__BB2_81:
	setp.ge.u64 	%p108, %rd77, %rd14;
	setp.ne.s32 	%p109, %r2, 7;
	bar.sync 	0;
	or.pred  	%p110, %p108, %p109;
	@%p110 bra 	$L__BB2_83;
	ld.shared.u32 	%r712, [%r9];
	add.s32 	%r613, %r712, 1;
	st.shared.u32 	[%r9], %r613;
$L__BB2_83:
	setp.ge.u64 	%p111, %rd77, %rd14;
	setp.ne.s32 	%p112, %r2, 8;
	bar.sync 	0;
	or.pred  	%p113, %p111, %p112;
	@%p113 bra 	$L__BB2_85;
	ld.shared.u32 	%r712, [%r9];
	add.s32 	%r614, %r712, 1;
	st.shared.u32 	[%r9], %r614;
$L__BB2_85:
	setp.ge.u64 	%p114, %rd77, %rd14;
	setp.ne.s32 	%p115, %r2, 9;
	bar.sync 	0;
	or.pred  	%p116, %p114, %p115;
	@%p116 bra 	$L__BB2_87;
	ld.shared.u32 	%r712, [%r9];
	add.s32 	%r615, %r712, 1;
	st.shared.u32 	[%r9], %r615;
$L__BB2_87:
	setp.ge.u64 	%p117, %rd77, %rd14;
	setp.ne.s32 	%p118, %r2, 10;
	bar.sync 	0;
	or.pred  	%p119, %p117, %p118;
	@%p119 bra 	$L__BB2_89;
	ld.shared.u32 	%r712, [%r9];
	add.s32 	%r616, %r712, 1;
	st.shared.u32 	[%r9], %r616;
$L__BB2_89:
	setp.ge.u64 	%p120, %rd77, %rd14;
	setp.ne.s32 	%p121, %r2, 11;
	bar.sync 	0;
	or.pred  	%p122, %p120, %p121;
	@%p122 bra 	$L__BB2_91;
	ld.shared.u32 	%r712, [%r9];
	add.s32 	%r617, %r712, 1;
	st.shared.u32 	[%r9], %r617;
$L__BB2_91:
	setp.ge.u64 	%p123, %rd77, %rd14;
	setp.ne.s32 	%p124, %r2, 12;
	bar.sync 	0;
	or.pred  	%p125, %p123, %p124;
	@%p125 bra 	$L__BB2_93;
	ld.shared.u32 	%r712, [%r9];
	add.s32 	%r618, %r712, 1;
	st.shared.u32 	[%r9], %r618;
$L__BB2_93:
	setp.ge.u64 	%p126, %rd77, %rd14;
	setp.ne.s32 	%p127, %r2, 13;
	bar.sync 	0;
	or.pred  	%p128, %p126, %p127;
	@%p128 bra 	$L__BB2_95;
	ld.shared.u32 	%r712, [%r9];
	add.s32 	%r619, %r712, 1;
	st.shared.u32 	[%r9], %r619;
$L__BB2_95:
	setp.ge.u64 	%p129, %rd77, %rd14;
	setp.ne.s32 	%p130, %r2, 14;
	bar.sync 	0;
	or.pred  	%p131, %p129, %p130;
	@%p131 bra 	$L__BB2_97;
	ld.shared.u32 	%r712, [%r9];
	add.s32 	%r620, %r712, 1;
	st.shared.u32 	[%r9], %r620;
$L__BB2_97:
	setp.ge.u64 	%p132, %rd77, %rd14;
	setp.ne.s32 	%p133, %r2, 15;
	bar.sync 	0;
	or.pred  	%p134, %p132, %p133;
	@%p134 bra 	$L__BB2_99;
	ld.shared.u32 	%r712, [%r9];
	add.s32 	%r621, %r712, 1;
	st.shared.u32 	[%r9], %r621;
$L__BB2_99:
	setp.ge.u64 	%p135, %rd77, %rd14;
	setp.ne.s32 	%p136, %r2, 16;
	bar.sync 	0;
	or.pred  	%p137, %p135, %p136;
	@%p137 bra 	$L__BB2_101;
	ld.shared.u32 	%r712, [%r9];
	add.s32 	%r622, %r712, 1;
	st.shared.u32 	[%r9], %r622;
$L__BB2_101:
	setp.ge.u64 	%p138, %rd77, %rd14;
	setp.ne.s32 	%p139, %r2, 17;
	bar.sync 	0;
	or.pred  	%p140, %p138, %p139;
	@%p140 bra 	$L__BB2_103;
	ld.shared.u32 	%r712, [%r9];
	add.s32 	%r623, %r712, 1;
	st.shared.u32 	[%r9], %r623;
$L__BB2_103:
	setp.ge.u64 	%p141, %rd77, %rd14;
	setp.ne.s32 	%p142, %r2, 18;
	bar.sync 	0;
	or.pred  	%p143, %p141, %p142;
	@%p143 bra 	$L__BB2_105;
	ld.shared.u32 	%r712, [%r9];
	add.s32 	%r624, %r712, 1;
	st.shared.u32 	[%r9], %r624;
$L__BB2_105:
	setp.ge.u64 	%p144, %rd77, %rd14;
	setp.ne.s32 	%p145, %r2, 19;
	bar.sync 	0;
	or.pred  	%p146, %p144, %p145;
	@%p146 bra 	$L__BB2_107;
	ld.shared.u32 	%r712, [%r9];
	add.s32 	%r625, %r712, 1;
	st.shared.u32 	[%r9], %r625;
$L__BB2_107:
	setp.ge.u64 	%p147, %rd77, %rd14;
	setp.ne.s32 	%p148, %r2, 20;
	bar.sync 	0;
	or.pred  	%p149, %p147, %p148;
	@%p149 bra 	$L__BB2_109;
	ld.shared.u32 	%r712, [%r9];
	add.s32 	%r626, %r712, 1;
	st.shared.u32 	[%r9], %r626;
$L__BB2_109:
	setp.ge.u64 	%p150, %rd77, %rd14;
	setp.ne.s32 	%p151, %r2, 21;
	bar.sync 	0;
	or.pred  	%p152, %p150, %p151;
	@%p152 bra 	$L__BB2_111;
	ld.shared.u32 	%r712, [%r9];
	add.s32 	%r627, %r712, 1;
	st.shared.u32 	[%r9], %r627;
$L__BB2_111:
	setp.ge.u64 	%p153, %rd77, %rd14;
	setp.ne.s32 	%p154, %r2, 22;
	bar.sync 	0;
	or.pred  	%p155, %p153, %p154;
	@%p155 bra 	$L__BB2_113;
	ld.shared.u32 	%r712, [%r9];
	add.s32 	%r628, %r712, 1;
	st.shared.u32 	[%r9], %r628;
$L__BB2_113:
	setp.ge.u64 	%p156, %rd77, %rd14;
	setp.ne.s32 	%p157, %r2, 23;
	bar.sync 	0;
	or.pred  	%p158, %p156, %p157;
	@%p158 bra 	$L__BB2_115;
	ld.shared.u32 	%r712, [%r9];
	add.s32 	%r629, %r712, 1;
	st.shared.u32 	[%r9], %r629;
$L__BB2_115:
	setp.ge.u64 	%p159, %rd77, %rd14;
	setp.ne.s32 	%p160, %r2, 24;
	bar.sync 	0;
	or.pred  	%p161, %p159, %p160;
	@%p161 bra 	$L__BB2_117;
	ld.shared.u32 	%r712, [%r9];
	add.s32 	%r630, %r712, 1;
	st.shared.u32 	[%r9], %r630;
$L__BB2_117:
	setp.ge.u64 	%p162, %rd77, %rd14;
	setp.ne.s32 	%p163, %r2, 25;
	bar.sync 	0;
	or.pred  	%p164, %p162, %p163;
	@%p164 bra 	$L__BB2_119;
	ld.shared.u32 	%r712, [%r9];
	add.s32 	%r631, %r712, 1;
	st.shared.u32 	[%r9], %r631;
$L__BB2_119:
	setp.ge.u64 	%p165, %rd77, %rd14;
	setp.ne.s32 	%p166, %r2, 26;
	bar.sync 	0;
	or.pred  	%p167, %p165, %p166;
	@%p167 bra 	$L__BB2_121;
	ld.shared.u32 	%r712, [%r9];
	add.s32 	%r632, %r712, 1;
	st.shared.u32 	[%r9], %r632;
$L__BB2_121:
	setp.ge.u64 	%p168, %rd77, %rd14;
	setp.ne.s32 	%p169, %r2, 27;
	bar.sync 	0;
	or.pred  	%p170, %p168, %p169;
	@%p170 bra 	$L__BB2_123;
	ld.shared.u32 	%r712, [%r9];
	add.s32 	%r633, %r712, 1;
	st.shared.u32 	[%r9], %r633;
$L__BB2_123:
	setp.ge.u64 	%p171, %rd77, %rd14;
	setp.ne.s32 	%p172, %r2, 28;
	bar.sync 	0;
	or.pred  	%p173, %p171, %p172;
	@%p173 bra 	$L__BB2_125;
	ld.shared.u32 	%r712, [%r9];
	add.s32 	%r634, %r712, 1;
	st.shared.u32 	[%r9], %r634;
$L__BB2_125:
	setp.ge.u64 	%p174, %rd77, %rd14;
	setp.ne.s32 	%p175, %r2, 29;
	bar.sync 	0;
	or.pred  	%p176, %p174, %p175;
	@%p176 bra 	$L__BB2_127;
	ld.shared.u32 	%r712, [%r9];
	add.s32 	%r635, %r712, 1;
	st.shared.u32 	[%r9], %r635;
$L__BB2_127:
	setp.ge.u64 	%p177, %rd77, %rd14;
	setp.ne.s32 	%p178, %r2, 30;
	bar.sync 	0;
	or.pred  	%p179, %p177, %p178;
	@%p179 bra 	$L__BB2_129;
	ld.shared.u32 	%r712, [%r9];
	add.s32 	%r636, %r712, 1;
	st.shared.u32 	[%r9], %r636;
$L__BB2_129:
	setp.ge.u64 	%p180, %rd77, %rd14;
	setp.ne.s32 	%p181, %r2, 31;
	bar.sync 	0;
	or.pred  	%p182, %p180, %p181;
	@%p182 bra 	$L__BB2_131;
	ld.shared.u32 	%r712, [%r9];
	add.s32 	%r637, %r712, 1;
	st.shared.u32 	[%r9], %r637;
$L__BB2_131:
	bar.sync 	0;
	setp.eq.s32 	%p183, %r712, -1;
	@%p183 bra 	$L__BB2_133;
	shl.b32 	%r638, %r712, 1;
	mov.u32 	%r639, _ZZ7reorderE14elementIndices;
	add.s32 	%r640, %r639, %r638;
	st.shared.u16 	[%r640], %rs4;
$L__BB2_133:
	add.s32 	%r74, %r709, 32;
	add.s16 	%rs4, %rs4, 32;
	add.s64 	%rd78, %rd78, 128;
	add.s64 	%rd77, %rd77, 32;
	setp.lt.u32 	%p184, %r709, 992;
	mov.u32 	%r709, %r74;
	@%p184 bra 	$L__BB2_65;
	cvta.to.global.u64 	%rd56, %rd15;
	cvt.u32.u64 	%r643, %rd14;
	add.s32 	%r644, %r643, 1023;
	shr.s32 	%r645, %r644, 31;
	shr.u32 	%r646, %r645, 22;
	add.s32 	%r647, %r644, %r646;
	shr.s32 	%r648, %r647, 10;
	mad.lo.s32 	%r649, %r2, %r648, %r1;
	mul.wide.u32 	%rd57, %r649, 4;
	add.s64 	%rd58, %rd56, %rd57;
	ld.global.u32 	%r650, [%rd58];
	st.shared.u32 	[%r3], %r650;
	shl.b32 	%r651, %r648, 5;
	add.s32 	%r652, %r649, %r651;
	mul.wide.u32 	%rd59, %r652, 4;
	add.s64 	%rd60, %rd56, %rd59;
	ld.global.u32 	%r653, [%rd60];
	st.shared.u32 	[%r3+128], %r653;
	shl.b32 	%r654, %r648, 6;
	add.s32 	%r655, %r649, %r654;
	mul.wide.u32 	%rd61, %r655, 4;
	add.s64 	%rd62, %rd56, %rd61;
	ld.global.u32 	%r656, [%rd62];
	st.shared.u32 	[%r3+256], %r656;
	add.s32 	%r657, %r655, %r651;
	mul.wide.u32 	%rd63, %r657, 4;
	add.s64 	%rd64, %rd56, %rd63;
	ld.global.u32 	%r658, [%rd64];
	st.shared.u32 	[%r3+384], %r658;
	shl.b32 	%r659, %r648, 7;
	add.s32 	%r660, %r649, %r659;
	mul.wide.u32 	%rd65, %r660, 4;
	add.s64 	%rd66, %rd56, %rd65;
	ld.global.u32 	%r661, [%rd66];
	st.shared.u32 	[%r3+512], %r661;
	add.s32 	%r662, %r660, %r651;
	mul.wide.u32 	%rd67, %r662, 4;
	add.s64 	%rd68, %rd56, %rd67;
	ld.global.u32 	%r663, [%rd68];
	st.shared.u32 	[%r3+640], %r663;
	add.s32 	%r664, %r660, %r654;
	mul.wide.u32 	%rd69, %r664, 4;
	add.s64 	%rd70, %rd56, %rd69;
	ld.global.u32 	%r665, [%rd70];
	st.shared.u32 	[%r3+768], %r665;
	add.s32 	%r666, %r664, %r651;
	mul.wide.u32 	%rd71, %r666, 4;
	add.s64 	%rd72, %rd56, %rd71;
	ld.global.u32 	%r667, [%rd72];
	st.shared.u32 	[%r3+896], %r667;
	bar.sync 	0;
	shl.b32 	%r668, %r2, 1;
	mov.u32 	%r669, _ZZ7reorderE14elementIndices;
	add.s32 	%r743, %r669, %r668;
	cvta.to.global.u64 	%rd10, %rd13;
	mov.b32 	%r746, 0;
$L__BB2_135:
	setp.ge.u64 	%p185, %rd79, %rd14;
	@%p185 bra 	$L__BB2_137;
	ld.shared.u16 	%r670, [%r743];
	add.s32 	%r671, %r4, %r670;
	mul.wide.u32 	%rd73, %r671, 4;
	add.s64 	%rd74, %rd1, %rd73;
	ld.global.u32 	%r747, [%rd74];
	shr.u32 	%r672, %r747, %r151;
	and.b32  	%r748, %r672, 255;
$L__BB2_137:
	setp.ge.u64 	%p186, %rd79, %rd14;
	setp.ne.s32 	%p187, %r2, 0;
	shl.b32 	%r674, %r748, 2;
	add.s32 	%r84, %r605, %r674;
	mov.b32 	%r750, -1;
	or.pred  	%p188, %p186, %p187;
	@%p188 bra 	$L__BB2_139;
	ld.shared.u32 	%r750, [%r84];
	add.s32 	%r676, %r750, 1;
	st.shared.u32 	[%r84], %r676;
$L__BB2_139:
	setp.ge.u64 	%p189, %rd79, %rd14;
	setp.ne.s32 	%p190, %r2, 1;
	bar.sync 	0;
	or.pred  	%p191, %p189, %p190;
	@%p191 bra 	$L__BB2_141;
	ld.shared.u32 	%r750, [%r84];
	add.s32 	%r677, %r750, 1;
	st.shared.u32 	[%r84], %r677;
$L__BB2_141:
	setp.ge.u64 	%p192, %rd79, %rd14;
	setp.ne.s32 	%p193, %r2, 2;
	bar.sync 	0;
	or.pred  	%p194, %p192, %p193;
	@%p194 bra 	$L__BB2_143;
	ld.shared.u32 	%r750, [%r84];
	add.s32 	%r678, %r750, 1;
	st.shared.u32 	[%r84], %r678;
$L__BB2_143:
	setp.ge.u64 	%p195, %rd79, %rd14;
	setp.ne.s32 	%p196, %r2, 3;
	bar.sync 	0;
	or.pred  	%p197, %p195, %p196;
	@%p197 bra 	$L__BB2_145;
	ld.shared.u32 	%r750, [%r84];
	add.s32 	%r679, %r750, 1;
	st.shared.u32 	[%r84], %r679;
$L__BB2_145:
	setp.ge.u64 	%p198, %rd79, %rd14;
	setp.ne.s32 	%p199, %r2, 4;
	bar.sync 	0;
	or.pred  	%p200, %p198, %p199;
	@%p200 bra 	$L__BB2_147;
	ld.shared.u32 	%r750, [%r84];
	add.s32 	%r680, %r750, 1;
	st.shared.u32 	[%r84], %r680;
$L__BB2_147:
	setp.ge.u64 	%p201, %rd79, %rd14;
	setp.ne.s32 	%p202, %r2, 5;
	bar.sync 	0;
	or.pred  	%p203, %p201, %p202;
	@%p203 bra 	$L__BB2_149;
	ld.shared.u32 	%r750, [%r84];
	add.s32 	%r681, %r750, 1;
	st.shared.u32 	[%r84], %r681;
$L__BB2_149:
	setp.ge.u64 	%p204, %rd79, %rd14;
	setp.ne.s32 	%p205, %r2, 6;
	bar.sync 	0;
	or.pred  	%p206, %p204, %p205;
	@%p206 bra 	$L__BB2_151;
	ld.shared.u32 	%r750, [%r84];
	add.s32 	%r682, %r750, 1;
	st.shared.u32 	[%r84], %r682;
$L__BB2_151:
	setp.ge.u64 	%p207, %rd79, %rd14;
	setp.ne.s32 	%p208, %r2, 7;
	bar.sync 	0;
	or.pred  	%p209, %p207, %p208;
	@%p209 bra 	$L__BB2_153;
	ld.shared.u32 	%r750, [%r84];
	add.s32 	%r683, %r750, 1;
	st.shared.u32 	[%r84], %r683;
$L__BB2_153:
	setp.ge.u64 	%p210, %rd79, %rd14;
	setp.ne.s32 	%p211, %r2, 8;
	bar.sync 	0;
	or.pred  	%p212, %p210, %p211;
	@%p212 bra 	$L__BB2_155;
	ld.shared.u32 	%r750, [%r84];
	add.s32 	%r684, %r750, 1;
	st.shared.u32 	[%r84], %r684;
$L__BB2_155:
	setp.ge.u64 	%p213, %rd79, %rd14;
	setp.ne.s32 	%p214, %r2, 9;
	bar.sync 	0;
	or.pred  	%p215, %p213, %p214;
	@%p215 bra 	$L__BB2_157;
	ld.shared.u32 	%r750, [%r84];
	add.s32 	%r685, %r750, 1;
	st.shared.u32 	[%r84], %r685;
$L__BB2_157:
	setp.ge.u64 	%p216, %rd79, %rd14;
	setp.ne.s32 	%p217, %r2, 10;
	bar.sync 	0;
	or.pred  	%p218, %p216, %p217;
	@%p218 bra 	$L__BB2_159;
	ld.shared.u32 	%r750, [%r84];
	add.s32 	%r686, %r750, 1;
	st.shared.u32 	[%r84], %r686;
$L__BB2_159:
	setp.ge.u64 	%p219, %rd79, %rd14;
	setp.ne.s32 	%p220, %r2, 11;
	bar.sync 	0;
	or.pred  	%p221, %p219, %p220;
	@%p221 bra 	$L__BB2_161;
	ld.shared.u32 	%r750, [%r84];
	add.s32 	%r687, %r750, 1;
	st.shared.u32 	[%r84], %r687;
$L__BB2_161:
	setp.ge.u64 	%p222, %rd79, %rd14;
	setp.ne.s32 	%p223, %r2, 12;
	bar.sync 	0;
	or.pred  	%p224, %p222, %p223;
	@%p224 bra 	$L__BB2_163;
	ld.shared.u32 	%r750, [%r84];
	add.s32 	%r688, %r750, 1;
	st.shared.u32 	[%r84], %r688;
$L__BB2_163:
	setp.ge.u64 	%p225, %rd79, %rd14;
	setp.ne.s32 	%p226, %r2, 13;
	bar.sync 	0;
	or.pred  	%p227, %p225, %p226;
	@%p227 bra 	$L__BB2_165;
	ld.shared.u32 	%r750, [%r84];
	add.s32 	%r689, %r750, 1;
	st.shared.u32 	[%r84], %r689;
$L__BB2_165:
	setp.ge.u64 	%p228, %rd79, %rd14;
	setp.ne.s32 	%p229, %r2, 14;
	bar.sync 	0;
	or.pred  	%p230, %p228, %p229;
	@%p230 bra 	$L__BB2_167;
	ld.shared.u32 	%r750, [%r84];
	add.s32 	%r690, %r750, 1;
	st.shared.u32 	[%r84], %r690;
$L__BB2_167:
	setp.ge.u64 	%p231, %rd79, %rd14;
	setp.ne.s32 	%p232, %r2, 15;
	bar.sync 	0;
	or.pred  	%p233, %p231, %p232;
	@%p233 bra 	$L__BB2_169;
	ld.shared.u32 	%r750, [%r84];
	add.s32 	%r691, %r750, 1;
	st.shared.u32 	[%r84], %r691;
$L__BB2_169:
	setp.ge.u64 	%p234, %rd79, %rd14;
	setp.ne.s32 	%p235, %r2, 16;
	bar.sync 	0;
	or.pred  	%p236, %p234, %p235;
	@%p236 bra 	$L__BB2_171;
	ld.shared.u32 	%r750, [%r84];
	add.s32 	%r692, %r750, 1;
	st.shared.u32 	[%r84], %r692;
$L__BB2_171:
	setp.ge.u64 	%p237, %rd79, %rd14;
	setp.ne.s32 	%p238, %r2, 17;
	bar.sync 	0;
	or.pred  	%p239, %p237, %p238;
	@%p239 bra 	$L__BB2_173;
	ld.shared.u32 	%r750, [%r84];
	add.s32 	%r693, %r750, 1;
	st.shared.u32 	[%r84], %r693;
$L__BB2_173:
	setp.ge.u64 	%p240, %rd79, %rd14;
	setp.ne.s32 	%p241, %r2, 18;
	bar.sync 	0;
	or.pred  	%p242, %p240, %p241;
	@%p242 bra 	$L__BB2_175;
	ld.shared.u32 	%r750, [%r84];
	add.s32 	%r694, %r750, 1;
	st.shared.u32 	[%r84], %r694;
$L__BB2_175:
	setp.ge.u64 	%p243, %rd79, %rd14;
	setp.ne.s32 	%p244, %r2, 19;
	bar.sync 	0;
	or.pred  	%p245, %p243, %p244;
	@%p245 bra 	$L__BB2_177;
	ld.shared.u32 	%r750, [%r84];
	add.s32 	%r695, %r750, 1;
	st.shared.u32 	[%r84], %r695;
$L__BB2_177:
	setp.ge.u64 	%p246, %rd79, %rd14;
	setp.ne.s32 	%p247, %r2, 20;
	bar.sync 	0;
	or.pred  	%p248, %p246, %p247;
	@%p248 bra 	$L__BB2_179;
	ld.shared.u32 	%r750, [%r84];
	add.s32 	%r696, %r750, 1;
	st.shared.u32 	[%r84], %r696;
$L__BB2_179:
	setp.ge.u64 	%p249, %rd79, %rd14;
	setp.ne.s32 	%p250, %r2, 21;
	bar.sync 	0;
	or.pred  	%p251, %p249, %p250;
	@%p251 bra 	$L__BB2_181;
	ld.shared.u32 	%r750, [%r84];
	add.s32 	%r697, %r750, 1;
	st.shared.u32 	[%r84], %r697;
$L__BB2_181:
	setp.ge.u64 	%p252, %rd79, %rd14;
	setp.ne.s32 	%p253, %r2, 22;
	bar.sync 	0;
	or.pred  	%p254, %p252, %p253;
	@%p254 bra 	$L__BB2_183;
	ld.shared.u32 	%r750, [%r84];
	add.s32 	%r698, %r750, 1;
	st.shared.u32 	[%r84], %r698;
$L__BB2_183:
	setp.ge.u64 	%p255, %rd79, %rd14;
	setp.ne.s32 	%p256, %r2, 23;
	bar.sync 	0;
	or.pred  	%p257, %p255, %p256;
	@%p257 bra 	$L__BB2_185;
	ld.shared.u32 	%r750, [%r84];
	add.s32 	%r699, %r750, 1;
	st.shared.u32 	[%r84], %r699;
$L__BB2_185:
	setp.ge.u64 	%p258, %rd79, %rd14;
	setp.ne.s32 	%p259, %r2, 24;
	bar.sync 	0;
	or.pred  	%p260, %p258, %p259;
	@%p260 bra 	$L__BB2_187;
	ld.shared.u32 	%r750, [%r84];
	add.s32 	%r700, %r750, 1;
	st.shared.u32 	[%r84], %r700;
$L__BB2_187:
	setp.ge.u64 	%p261, %rd79, %rd14;
	setp.ne.s32 	%p262, %r2, 25;
	bar.sync 	0;
	or.pred  	%p263, %p261, %p262;
	@%p263 bra 	$L__BB2_189;
	ld.shared.u32 	%r750, [%r84];
	add.s32 	%r701, %r750, 1;
	st.shared.u32 	[%r84], %r701;
$L__BB2_189:
	setp.ge.u64 	%p264, %rd79, %rd14;
	setp.ne.s32 	%p265, %r2, 26;
	bar.sync 	0;
	or.pred  	%p266, %p264, %p265;
	@%p266 bra 	$L__BB2_191;
	ld.shared.u32 	%r750, [%r84];
	add.s32 	%r702, %r750, 1;
	st.shared.u32 	[%r84], %r702;
$L__BB2_191:
	setp.ge.u64 	%p267, %rd79, %rd14;
	setp.ne.s32 	%p268, %r2, 27;
	bar.sync 	0;
	or.pred  	%p269, %p267, %p268;
	@%p269 bra 	$L__BB2_193;
	ld.shared.u32 	%r750, [%r84];
	add.s32 	%r703, %r750, 1;
	st.shared.u32 	[%r84], %r703;
$L__BB2_193:
	setp.ge.u64 	%p270, %rd79, %rd14;
	setp.ne.s32 	%p271, %r2, 28;
	bar.sync 	0;
	or.pred  	%p272, %p270, %p271;
	@%p272 bra 	$L__BB2_195;
	ld.shared.u32 	%r750, [%r84];
	add.s32 	%r704, %r750, 1;
	st.shared.u32 	[%r84], %r704;
$L__BB2_195:
	setp.ge.u64 	%p273, %rd79, %rd14;
	setp.ne.s32 	%p274, %r2, 29;
	bar.sync 	0;
	or.pred  	%p275, %p273, %p274;
	@%p275 bra 	$L__BB2_197;
	ld.shared.u32 	%r750, [%r84];
	add.s32 	%r705, %r750, 1;
	st.shared.u32 	[%r84], %r705;
$L__BB2_197:
	setp.ge.u64 	%p276, %rd79, %rd14;
	setp.ne.s32 	%p277, %r2, 30;
	bar.sync 	0;
	or.pred  	%p278, %p276, %p277;
	@%p278 bra 	$L__BB2_199;
	ld.shared.u32 	%r750, [%r84];
	add.s32 	%r706, %r750, 1;
	st.shared.u32 	[%r84], %r706;
$L__BB2_199:
	setp.ge.u64 	%p279, %rd79, %rd14;
	setp.ne.s32 	%p280, %r2, 31;
	bar.sync 	0;
	or.pred  	%p281, %p279, %p280;
	@%p281 bra 	$L__BB2_201;
	ld.shared.u32 	%r750, [%r84];
	add.s32 	%r707, %r750, 1;
	st.shared.u32 	[%r84], %r707;
$L__BB2_201:
	bar.sync 	0;
	setp.eq.s32 	%p282, %r750, -1;
	@%p282 bra 	$L__BB2_203;
	mul.wide.u32 	%rd75, %r750, 4;
	add.s64 	%rd76, %rd10, %rd75;
	st.global.u32 	[%rd76], %r747;
$L__BB2_203:
	add.s32 	%r149, %r746, 32;
	add.s32 	%r743, %r743, 64;
	add.s64 	%rd79, %rd79, 32;
	setp.lt.u32 	%p283, %r746, 992;
	mov.u32 	%r746, %r149;
	@%p283 bra 	$L__BB2_135;
	ret;

}


// ===== COMPILED SASS (sm_100) =====

	.target	sm_100

	.elftype	@"ET_EXEC"


//--------------------- .note.nv.tkinfo           --------------------------
	.section	.note.nv.tkinfo,"",@"SHT_NOTE"
	.sectionflags	@"SHF_NOTE_NV_TKINFO"
	.tkinfo
        /*0018*/ 	.word	0x00000002
        /*0030*/ 	.string	""
        /*0030*/ 	.string	"ptxas"
        /*0030*/ 	.string	"Cuda compilation tools, release 13.0, V13.0.88"
        /*0030*/ 	.string	"Build cuda_13.0.r13.0/compiler.36424714_0"
        /*0030*/ 	.string	"-arch sm_100 -m 64 "



//--------------------- .note.nv.cuinfo           --------------------------
	.section	.note.nv.cuinfo,"",@"SHT_NOTE"
	.sectionflags	@"SHF_NOTE_NV_CUINFO"
        /*0018*/ 	.short	0x0002
        /*001a*/ 	.short	0x0064
        /*001c*/ 	.short	0x0082
	.zero		2


//--------------------- .nv.info                  --------------------------
	.section	.nv.info,"",@"SHT_CUDA_INFO"
	.align	4


	//----- nvinfo : EIATTR_REGCOUNT
	.align		4
        /*0000*/ 	.byte	0x04, 0x2f
        /*0002*/ 	.short	(.L_1 - .L_0)
	.align		4
.L_0:
        /*0004*/ 	.word	index@(blockCount)
        /*0008*/ 	.word	0x00000020


	//----- nvinfo : EIATTR_FRAME_SIZE
	.align		4
.L_1:
        /*000c*/ 	.byte	0x04, 0x11
        /*000e*/ 	.short	(.L_3 - .L_2)
	.align		4
.L_2:
        /*0010*/ 	.word	index@(blockCount)
        /*0014*/ 	.word	0x00000000


	//----- nvinfo : EIATTR_REGCOUNT
	.align		4
.L_3:
        /*0018*/ 	.byte	0x04, 0x2f
        /*001a*/ 	.short	(.L_5 - .L_4)
	.align		4
.L_4:
        /*001c*/ 	.word	index@(prefixSumExclusive)
        /*0020*/ 	.word	0x00000020


	//----- nvinfo : EIATTR_FRAME_SIZE
	.align		4
.L_5:
        /*0024*/ 	.byte	0x04, 0x11
        /*0026*/ 	.short	(.L_7 - .L_6)
	.align		4
.L_6:
        /*0028*/ 	.word	index@(prefixSumExclusive)
        /*002c*/ 	.word	0x00000000


	//----- nvinfo : EIATTR_REGCOUNT
	.align		4
.L_7:
        /*0030*/ 	.byte	0x04, 0x2f
        /*0032*/ 	.short	(.L_9 - .L_8)
	.align		4
.L_8:
        /*0034*/ 	.word	index@(reorder)
        /*0038*/ 	.word	0x0000001c


	//----- nvinfo : EIATTR_FRAME_SIZE
	.align		4
.L_9:
        /*003c*/ 	.byte	0x04, 0x11
        /*003e*/ 	.short	(.L_11 - .L_10)
	.align		4
.L_10:
        /*0040*/ 	.word	index@(reorder)
        /*0044*/ 	.word	0x00000000


	//----- nvinfo : EIATTR_MIN_STACK_SIZE
	.align		4
.L_11:
        /*0048*/ 	.byte	0x04, 0x12
        /*004a*/ 	.short	(.L_13 - .L_12)
	.align		4
.L_12:
        /*004c*/ 	.word	index@(reorder)
        /*0050*/ 	.word	0x00000000


	//----- nvinfo : EIATTR_MIN_STACK_SIZE
	.align		4
.L_13:
        /*0054*/ 	.byte	0x04, 0x12
        /*0056*/ 	.short	(.L_15 - .L_14)
	.align		4
.L_14:
        /*0058*/ 	.word	index@(prefixSumExclusive)
        /*005c*/ 	.word	0x00000000


	//----- nvinfo : EIATTR_MIN_STACK_SIZE
	.align		4
.L_15:
        /*0060*/ 	.byte	0x04, 0x12
        /*0062*/ 	.short	(.L_17 - .L_16)
	.align		4
.L_16:
        /*0064*/ 	.word	index@(blockCount)
        /*0068*/ 	.word	0x00000000
.L_17:


//--------------------- .nv.compat                --------------------------
	.section	.nv.compat,"",@"SHT_CUDA_COMPAT_INFO"
	.align	4
        /*0000*/ 	.byte	0x02, 0x09, 0x00, 0x00, 0x02, 0x02, 0x01, 0x00, 0x02, 0x05, 0x05, 0x00, 0x03, 0x07, 0x01, 0x01
        /*0010*/ 	.byte	0x02, 0x03, 0x00, 0x00, 0x02, 0x06, 0x01, 0x00, 0x04, 0x0b, 0x08, 0x00, 0x09, 0x00, 0x00, 0x00
        /*0020*/ 	.byte	0x00, 0x00, 0x00, 0x00


//--------------------- .nv.info.reorder          --------------------------
	.section	.nv.info.reorder,"",@"SHT_CUDA_INFO"
	.sectionflags	@""
	.align	4


	//----- nvinfo : EIATTR_CUDA_API_VERSION
	.align		4
        /*0000*/ 	.byte	0x04, 0x37
        /*0002*/ 	.short	(.L_19 - .L_18)
.L_18:
        /*0004*/ 	.word	0x00000082


	//----- nvinfo : EIATTR_KPARAM_INFO
	.align		4
.L_19:
        /*0008*/ 	.byte	0x04, 0x17
        /*000a*/ 	.short	(.L_21 - .L_20)
.L_20:
        /*000c*/ 	.word	0x00000000
        /*0010*/ 	.short	0x0004
        /*0012*/ 	.short	0x0020
        /*0014*/ 	.byte	0x00, 0xf0, 0x11, 0x00


	//----- nvinfo : EIATTR_KPARAM_INFO
	.align		4
.L_21:
        /*0018*/ 	.byte	0x04, 0x17
        /*001a*/ 	.short	(.L_23 - .L_22)
.L_22:
        /*001c*/ 	.word	0x00000000
        /*0020*/ 	.short	0x0003
        /*0022*/ 	.short	0x0018
        /*0024*/ 	.byte	0x00, 0xf5, 0x21, 0x00


	//----- nvinfo : EIATTR_KPARAM_INFO
	.align		4
.L_23:
        /*0028*/ 	.byte	0x04, 0x17
        /*002a*/ 	.short	(.L_25 - .L_24)
.L_24:
        /*002c*/ 	.word	0x00000000
        /*0030*/ 	.short	0x0002
        /*0032*/ 	.short	0x0010
        /*0034*/ 	.byte	0x00, 0xf0, 0x21, 0x00


	//----- nvinfo : EIATTR_KPARAM_INFO
	.align		4
.L_25:
        /*0038*/ 	.byte	0x04, 0x17
        /*003a*/ 	.short	(.L_27 - .L_26)
.L_26:
        /*003c*/ 	.word	0x00000000
        /*0040*/ 	.short	0x0001
        /*0042*/ 	.short	0x0008
        /*0044*/ 	.byte	0x00, 0xf5, 0x21, 0x00


	//----- nvinfo : EIATTR_KPARAM_INFO
	.align		4
.L_27:
        /*0048*/ 	.byte	0x04, 0x17
        /*004a*/ 	.short	(.L_29 - .L_28)
.L_28:
        /*004c*/ 	.word	0x00000000
        /*0050*/ 	.short	0x0000
        /*0052*/ 	.short	0x0000
        /*0054*/ 	.byte	0x00, 0xf5, 0x21, 0x00


	//----- nvinfo : EIATTR_SPARSE_MMA_MASK
	.align		4
.L_29:
        /*0058*/ 	.byte	0x03, 0x50
        /*005a*/ 	.short	0x0000


	//----- nvinfo : EIATTR_MAXREG_COUNT
	.align		4
        /*005c*/ 	.byte	0x03, 0x1b
        /*005e*/ 	.short	0x00ff


	//----- nvinfo : EIATTR_NUM_BARRIERS
	.align		4
        /*0060*/ 	.byte	0x02, 0x4c
        /*0062*/ 	.byte	0x01
	.zero		1


	//----- nvinfo : EIATTR_MERCURY_ISA_VERSION
	.align		4
        /*0064*/ 	.byte	0x03, 0x5f
        /*0066*/ 	.short	0x0101


	//----- nvinfo : EIATTR_COOP_GROUP_MASK_REGIDS
	.align		4
        /*0068*/ 	.byte	0x04, 0x29
        /*006a*/ 	.short	(.L_31 - .L_30)


	//   ....[0]....
.L_30:
        /*006c*/ 	.word	0xffffffff


	//   ....[1]....
        /*0070*/ 	.word	0xffffffff


	//   ....[2]....
        /*0074*/ 	.word	0xffffffff


	//   ....[3]....
        /*0078*/ 	.word	0xffffffff


	//   ....[4]....
        /*007c*/ 	.word	0xffffffff


	//   ....[5]....
        /*0080*/ 	.word	0xffffffff


	//   ....[6]....
        /*0084*/ 	.word	0xffffffff


	//   ....[7]....
        /*0088*/ 	.word	0xffffffff


	//   ....[8]....
        /*008c*/ 	.word	0xffffffff


	//   ....[9]....
        /*0090*/ 	.word	0xffffffff


	//   ....[10]....
        /*0094*/ 	.word	0xffffffff


	//   ....[11]....
        /*0098*/ 	.word	0xffffffff


	//   ....[12]....
        /*009c*/ 	.word	0xffffffff


	//   ....[13]....
        /*00a0*/ 	.word	0xffffffff


	//   ....[14]....
        /*00a4*/ 	.word	0xffffffff


	//   ....[15]....
        /*00a8*/ 	.word	0xffffffff


	//   ....[16]....
        /*00ac*/ 	.word	0xffffffff


	//   ....[17]....
        /*00b0*/ 	.word	0xffffffff


	//   ....[18]....
        /*00b4*/ 	.word	0xffffffff


	//   ....[19]....
        /*00b8*/ 	.word	0xffffffff


	//   ....[20]....
        /*00bc*/ 	.word	0xffffffff


	//   ....[21]....
        /*00c0*/ 	.word	0xffffffff


	//   ....[22]....
        /*00c4*/ 	.word	0xffffffff


	//   ....[23]....
        /*00c8*/ 	.word	0xffffffff


	//   ....[24]....
        /*00cc*/ 	.word	0xffffffff


	//   ....[25]....
        /*00d0*/ 	.word	0xffffffff


	//   ....[26]....
        /*00d4*/ 	.word	0xffffffff


	//   ....[27]....
        /*00d8*/ 	.word	0xffffffff


	//   ....[28]....
        /*00dc*/ 	.word	0xffffffff


	//   ....[29]....
        /*00e0*/ 	.word	0xffffffff


	//   ....[30]....
        /*00e4*/ 	.word	0xffffffff


	//   ....[31]....
        /*00e8*/ 	.word	0xffffffff


	//   ....[32]....
        /*00ec*/ 	.word	0xffffffff


	//   ....[33]....
        /*00f0*/ 	.word	0xffffffff


	//   ....[34]....
        /*00f4*/ 	.word	0xffffffff


	//   ....[35]....
        /*00f8*/ 	.word	0xffffffff


	//   ....[36]....
        /*00fc*/ 	.word	0xffffffff


	//   ....[37]....
        /*0100*/ 	.word	0xffffffff


	//   ....[38]....
        /*0104*/ 	.word	0xffffffff


	//   ....[39]....
        /*0108*/ 	.word	0xffffffff


	//   ....[40]....
        /*010c*/ 	.word	0xffffffff


	//   ....[41]....
        /*0110*/ 	.word	0xffffffff


	//   ....[42]....
        /*0114*/ 	.word	0xffffffff


	//   ....[43]....
        /*0118*/ 	.word	0xffffffff


	//   ....[44]....
        /*011c*/ 	.word	0xffffffff


	//   ....[45]....
        /*0120*/ 	.word	0xffffffff


	//   ....[46]....
        /*0124*/ 	.word	0xffffffff


	//   ....[47]....
        /*0128*/ 	.word	0xffffffff


	//   ....[48]....
        /*012c*/ 	.word	0xffffffff


	//   ....[49]....
        /*0130*/ 	.word	0xffffffff


	//   ....[50]....
        /*0134*/ 	.word	0xffffffff


	//   ....[51]....
        /*0138*/ 	.word	0xffffffff


	//   ....[52]....
        /*013c*/ 	.word	0xffffffff


	//   ....[53]....
        /*0140*/ 	.word	0xffffffff


	//   ....[54]....
        /*0144*/ 	.word	0xffffffff


	//   ....[55]....
        /*0148*/ 	.word	0xffffffff


	//   ....[56]....
        /*014c*/ 	.word	0xffffffff


	//   ....[57]....
        /*0150*/ 	.word	0xffffffff


	//   ....[58]....
        /*0154*/ 	.word	0xffffffff


	//   ....[59]....
        /*0158*/ 	.word	0xffffffff


	//   ....[60]....
        /*015c*/ 	.word	0xffffffff


	//   ....[61]....
        /*0160*/ 	.word	0xffffffff


	//   ....[62]....
        /*0164*/ 	.word	0xffffffff


	//   ....[63]....
        /*0168*/ 	.word	0xffffffff


	//   ....[64]....
        /*016c*/ 	.word	0xffffffff


	//   ....[65]....
        /*0170*/ 	.word	0xffffffff


	//   ....[66]....
        /*0174*/ 	.word	0xffffffff


	//   ....[67]....
        /*0178*/ 	.word	0xffffffff


	//   ....[68]....
        /*017c*/ 	.word	0xffffffff


	//   ....[69]....
        /*0180*/ 	.word	0xffffffff


	//   ....[70]....
        /*0184*/ 	.word	0xffffffff


	//   ....[71]....
        /*0188*/ 	.word	0xffffffff


	//   ....[72]....
        /*018c*/ 	.word	0xffffffff


	//   ....[73]....
        /*0190*/ 	.word	0xffffffff


	//   ....[74]....
        /*0194*/ 	.word	0xffffffff


	//   ....[75]....
        /*0198*/ 	.word	0xffffffff


	//   ....[76]....
        /*019c*/ 	.word	0xffffffff


	//   ....[77]....
        /*01a0*/ 	.word	0xffffffff


	//   ....[78]....
        /*01a4*/ 	.word	0xffffffff


	//   ....[79]....
        /*01a8*/ 	.word	0xffffffff


	//   ....[80]....
        /*01ac*/ 	.word	0xffffffff


	//   ....[81]....
        /*01b0*/ 	.word	0xffffffff


	//   ....[82]....
        /*01b4*/ 	.word	0xffffffff


	//   ....[83]....
        /*01b8*/ 	.word	0xffffffff


	//   ....[84]....
        /*01bc*/ 	.word	0xffffffff


	//   ....[85]....
        /*01c0*/ 	.word	0xffffffff


	//   ....[86]....
        /*01c4*/ 	.word	0xffffffff


	//   ....[87]....
        /*01c8*/ 	.word	0xffffffff


	//   ....[88]....
        /*01cc*/ 	.word	0xffffffff


	//   ....[89]....
        /*01d0*/ 	.word	0xffffffff


	//   ....[90]....
        /*01d4*/ 	.word	0xffffffff


	//   ....[91]....
        /*01d8*/ 	.word	0xffffffff


	//   ....[92]....
        /*01dc*/ 	.word	0xffffffff


	//   ....[93]....
        /*01e0*/ 	.word	0xffffffff


	//   ....[94]....
        /*01e4*/ 	.word	0xffffffff


	//----- nvinfo : EIATTR_COOP_GROUP_INSTR_OFFSETS
	.align		4
.L_31:
        /*01e8*/ 	.byte	0x04, 0x28
        /*01ea*/ 	.short	(.L_33 - .L_32)


	//   ....[0]....
.L_32:
        /*01ec*/ 	.word	0x00001ce0


	//   ....[1]....
        /*01f0*/ 	.word	0x00001d10


	//   ....[2]....
        /*01f4*/ 	.word	0x00001d40


	//   ....[3]....
        /*01f8*/ 	.word	0x00001d70


	//   ....[4]....
        /*01fc*/ 	.word	0x00001da0


	//   ....[5]....
        /*0200*/ 	.word	0x00001de0


	//   ....[6]....
        /*0204*/ 	.word	0x00001df0


	//   ....[7]....
        /*0208*/ 	.word	0x00001e00


	//   ....[8]....
        /*020c*/ 	.word	0x00001e10


	//   ....[9]....
        /*0210*/ 	.word	0x00001e20


	//   ....[10]....
        /*0214*/ 	.word	0x00001e30


	//   ....[11]....
        /*0218*/ 	.word	0x00001e60


	//   ....[12]....
        /*021c*/ 	.word	0x00001e70


	//   ....[13]....
        /*0220*/ 	.word	0x00001ea0


	//   ....[14]....
        /*0224*/ 	.word	0x00001ed0


	//   ....[15]....
        /*0228*/ 	.word	0x00001f00


	//   ....[16]....
        /*022c*/ 	.word	0x00001f30


	//   ....[17]....
        /*0230*/ 	.word	0x00001f70


	//   ....[18]....
        /*0234*/ 	.word	0x00001f80


	//   ....[19]....
        /*0238*/ 	.word	0x00001f90


	//   ....[20]....
        /*023c*/ 	.word	0x00001fa0


	//   ....[21]....
        /*0240*/ 	.word	0x00001fb0


	//   ....[22]....
        /*0244*/ 	.word	0x00001fc0


	//   ....[23]....
        /*0248*/ 	.word	0x00001ff0


	//   ....[24]....
        /*024c*/ 	.word	0x00002020


	//   ....[25]....
        /*0250*/ 	.word	0x00002050


	//   ....[26]....
        /*0254*/ 	.word	0x00002070


	//   ....[27]....
        /*0258*/ 	.word	0x00002080


	//   ....[28]....
        /*025c*/ 	.word	0x00002090


	//   ....[29]....
        /*0260*/ 	.word	0x000020a0


	//   ....[30]....
        /*0264*/ 	.word	0x000020b0


	//   ....[31]....
        /*0268*/ 	.word	0x000020c0


	//   ....[32]....
        /*026c*/ 	.word	0x000020e0


	//   ....[33]....
        /*0270*/ 	.word	0x00002120


	//   ....[34]....
        /*0274*/ 	.word	0x00002130


	//   ....[35]....
        /*0278*/ 	.word	0x00002170


	//   ....[36]....
        /*027c*/ 	.word	0x00002190


	//   ....[37]....
        /*0280*/ 	.word	0x000021a0


	//   ....[38]....
        /*0284*/ 	.word	0x00002200


	//   ....[39]....
        /*0288*/ 	.word	0x00002220


	//   ....[40]....
        /*028c*/ 	.word	0x00002270


	//   ....[41]....
        /*0290*/ 	.word	0x000022b0


	//   ....[42]....
        /*0294*/ 	.word	0x000022c0


	//   ....[43]....
        /*0298*/ 	.word	0x000022d0


	//   ....[44]....
        /*029c*/ 	.word	0x000022e0


	//   ....[45]....
        /*02a0*/ 	.word	0x000022f0


	//   ....[46]....
        /*02a4*/ 	.word	0x00002300


	//   ....[47]....
        /*02a8*/ 	.word	0x00002330


	//   ....[48]....
        /*02ac*/ 	.word	0x00002340


	//   ....[49]....
        /*02b0*/ 	.word	0x00002370


	//   ....[50]....
        /*02b4*/ 	.word	0x000023a0


	//   ....[51]....
        /*02b8*/ 	.word	0x000023d0


	//   ....[52]....
        /*02bc*/ 	.word	0x000023e0


	//   ....[53]....
        /*02c0*/ 	.word	0x000023f0


	//   ....[54]....
        /*02c4*/ 	.word	0x00002400


	//   ....[55]....
        /*02c8*/ 	.word	0x00002410


	//   ....[56]....
        /*02cc*/ 	.word	0x00002420


	//   ....[57]....
        /*02d0*/ 	.word	0x00002440


	//   ....[58]....
        /*02d4*/ 	.word	0x00002470


	//   ....[59]....
        /*02d8*/ 	.word	0x00002480


	//   ....[60]....
        /*02dc*/ 	.word	0x000024d0


	//   ....[61]....
        /*02e0*/ 	.word	0x000024e0


	//   ....[62]....
        /*02e4*/ 	.word	0x00002540


	//   ....[63]....
        /*02e8*/ 	.word	0x00002560


	//   ....[64]....
        /*02ec*/ 	.word	0x000025b0


	//   ....[65]....
        /*02f0*/ 	.word	0x000025e0


	//   ....[66]....
        /*02f4*/ 	.word	0x000025f0


	//   ....[67]....
        /*02f8*/ 	.word	0x00002600


	//   ....[68]....
        /*02fc*/ 	.word	0x00002610


	//   ....[69]....
        /*0300*/ 	.word	0x00002620


	//   ....[70]....
        /*0304*/ 	.word	0x00002630


	//   ....[71]....
        /*0308*/ 	.word	0x00002670


	//   ....[72]....
        /*030c*/ 	.word	0x000026a0


	//   ....[73]....
        /*0310*/ 	.word	0x000026d0


	//   ....[74]....
        /*0314*/ 	.word	0x000026e0


	//   ....[75]....
        /*0318*/ 	.word	0x000026f0


	//   ....[76]....
        /*031c*/ 	.word	0x00002700


	//   ....[77]....
        /*0320*/ 	.word	0x00002710


	//   ....[78]....
        /*0324*/ 	.word	0x00002720


	//   ....[79]....
        /*0328*/ 	.word	0x00002740


	//   ....[80]....
        /*032c*/ 	.word	0x00002760


	//   ....[81]....
        /*0330*/ 	.word	0x00002780


	//   ....[82]....
        /*0334*/ 	.word	0x000027c0


	//   ....[83]....
        /*0338*/ 	.word	0x000027e0


	//   ....[84]....
        /*033c*/ 	.word	0x00002820


	//   ....[85]....
        /*0340*/ 	.word	0x00002850


	//   ....[86]....
        /*0344*/ 	.word	0x00002870


	//   ....[87]....
        /*0348*/ 	.word	0x000028b0


	//   ....[88]....
        /*034c*/ 	.word	0x000028e0


	//   ....[89]....
        /*0350*/ 	.word	0x000029a0


	//   ....[90]....
        /*0354*/ 	.word	0x000029c0


	//   ....[91]....
        /*0358*/ 	.word	0x000029d0


	//   ....[92]....
        /*035c*/ 	.word	0x000029f0


	//   ....[93]....
        /*0360*/ 	.word	0x00002a10


	//   ....[94]....
        /*0364*/ 	.word	0x00002a30


	//----- nvinfo : EIATTR_VRC_CTA_INIT_COUNT
	.align		4
.L_33:
        /*0368*/ 	.byte	0x02, 0x4a
	.zero		1
	.zero		1


	//----- nvinfo : EIATTR_EXIT_INSTR_OFFSETS
	.align		4
        /*036c*/ 	.byte	0x04, 0x1c
        /*036e*/ 	.short	(.L_35 - .L_34)


	//   ....[0]....
.L_34:
        /*0370*/ 	.word	0x00004870


	//----- nvinfo : EIATTR_CRS_STACK_SIZE
	.align		4
.L_35:
        /*0374*/ 	.byte	0x04, 0x1e
        /*0376*/ 	.short	(.L_37 - .L_36)
.L_36:
        /*0378*/ 	.word	0x00000000


	//----- nvinfo : EIATTR_CBANK_PARAM_SIZE
	.align		4
.L_37:
        /*037c*/ 	.byte	0x03, 0x19
        /*037e*/ 	.short	0x0024


	//----- nvinfo : EIATTR_PARAM_CBANK
	.align		4
        /*0380*/ 	.byte	0x04, 0x0a
        /*0382*/ 	.short	(.L_39 - .L_38)
	.align		4
.L_38:
        /*0384*/ 	.word	index@(.nv.constant0.reorder)
        /*0388*/ 	.short	0x0380
        /*038a*/ 	.short	0x0024


	//----- nvinfo : EIATTR_SW_WAR
	.align		4
.L_39:
        /*038c*/ 	.byte	0x04, 0x36
        /*038e*/ 	.short	(.L_41 - .L_40)
.L_40:
        /*0390*/ 	.word	0x00000008
.L_41:


//--------------------- .nv.info.prefixSumExclusive --------------------------
	.section	.nv.info.prefixSumExclusive,"",@"SHT_CUDA_INFO"
	.sectionflags	@""
	.align	4


	//----- nvinfo : EIATTR_CUDA_API_VERSION
	.align		4
        /*0000*/ 	.byte	0x04, 0x37
        /*0002*/ 	.short	(.L_43 - .L_42)
.L_42:
        /*0004*/ 	.word	0x00000082


	//----- nvinfo : EIATTR_KPARAM_INFO
	.align		4
.L_43:
        /*0008*/ 	.byte	0x04, 0x17
        /*000a*/ 	.short	(.L_45 - .L_44)
.L_44:
        /*000c*/ 	.word	0x00000000
        /*0010*/ 	.short	0x0004
        /*0012*/ 	.short	0x0020
        /*0014*/ 	.byte	0x00, 0xf5, 0x21, 0x00


	//----- nvinfo : EIATTR_KPARAM_INFO
	.align		4
.L_45:
        /*0018*/ 	.byte	0x04, 0x17
        /*001a*/ 	.short	(.L_47 - .L_46)
.L_46:
        /*001c*/ 	.word	0x00000000
        /*0020*/ 	.short	0x0003
        /*0022*/ 	.short	0x0018
        /*0024*/ 	.byte	0x00, 0xf5, 0x21, 0x00


	//----- nvinfo : EIATTR_KPARAM_INFO
	.align		4
.L_47:
        /*0028*/ 	.byte	0x04, 0x17
        /*002a*/ 	.short	(.L_49 - .L_48)
.L_48:
        /*002c*/ 	.word	0x00000000
        /*0030*/ 	.short	0x0002
        /*0032*/ 	.short	0x0010
        /*0034*/ 	.byte	0x00, 0xf5, 0x21, 0x00


	//----- nvinfo : EIATTR_KPARAM_INFO
	.align		4
.L_49:
        /*0038*/ 	.byte	0x04, 0x17
        /*003a*/ 	.short	(.L_51 - .L_50)
.L_50:
        /*003c*/ 	.word	0x00000000
        /*0040*/ 	.short	0x0001
        /*0042*/ 	.short	0x0008
        /*0044*/ 	.byte	0x00, 0xf0, 0x21, 0x00


	//----- nvinfo : EIATTR_KPARAM_INFO
	.align		4
.L_51:
        /*0048*/ 	.byte	0x04, 0x17
        /*004a*/ 	.short	(.L_53 - .L_52)
.L_52:
        /*004c*/ 	.word	0x00000000
        /*0050*/ 	.short	0x0000
        /*0052*/ 	.short	0x0000
        /*0054*/ 	.byte	0x00, 0xf5, 0x21, 0x00


	//----- nvinfo : EIATTR_SPARSE_MMA_MASK
	.align		4
.L_53:
        /*0058*/ 	.byte	0x03, 0x50
        /*005a*/ 	.short	0x0000


	//----- nvinfo : EIATTR_MAXREG_COUNT
	.align		4
        /*005c*/ 	.byte	0x03, 0x1b
        /*005e*/ 	.short	0x00ff


	//----- nvinfo : EIATTR_MERCURY_ISA_VERSION
	.align		4
        /*0060*/ 	.byte	0x03, 0x5f
        /*0062*/ 	.short	0x0101


	//----- nvinfo : EIATTR_COOP_GROUP_MASK_REGIDS
	.align		4
        /*0064*/ 	.byte	0x04, 0x29
        /*0066*/ 	.short	(.L_55 - .L_54)


	//   ....[0]....
.L_54:
        /*0068*/ 	.word	0xffffffff


	//   ....[1]....
        /*006c*/ 	.word	0xffffffff


	//   ....[2]....
        /*0070*/ 	.word	0xffffffff


	//   ....[3]....
        /*0074*/ 	.word	0xffffffff


	//   ....[4]....
        /*0078*/ 	.word	0xffffffff


	//   ....[5]....
        /*007c*/ 	.word	0xffffffff


	//   ....[6]....
        /*0080*/ 	.word	0xffffffff


	//   ....[7]....
        /*0084*/ 	.word	0xffffffff


	//   ....[8]....
        /*0088*/ 	.word	0xffffffff


	//   ....[9]....
        /*008c*/ 	.word	0xffffffff


	//   ....[10]....
        /*0090*/ 	.word	0xffffffff


	//   ....[11]....
        /*0094*/ 	.word	0xffffffff


	//   ....[12]....
        /*0098*/ 	.word	0xffffffff


	//   ....[13]....
        /*009c*/ 	.word	0xffffffff


	//   ....[14]....
        /*00a0*/ 	.word	0xffffffff


	//   ....[15]....
        /*00a4*/ 	.word	0xffffffff


	//   ....[16]....
        /*00a8*/ 	.word	0xffffffff


	//   ....[17]....
        /*00ac*/ 	.word	0xffffffff


	//   ....[18]....
        /*00b0*/ 	.word	0xffffffff


	//   ....[19]....
        /*00b4*/ 	.word	0xffffffff


	//   ....[20]....
        /*00b8*/ 	.word	0xffffffff


	//   ....[21]....
        /*00bc*/ 	.word	0xffffffff


	//   ....[22]....
        /*00c0*/ 	.word	0xffffffff


	//   ....[23]....
        /*00c4*/ 	.word	0xffffffff


	//   ....[24]....
        /*00c8*/ 	.word	0xffffffff


	//   ....[25]....
        /*00cc*/ 	.word	0xffffffff


	//   ....[26]....
        /*00d0*/ 	.word	0xffffffff


	//   ....[27]....
        /*00d4*/ 	.word	0xffffffff


	//   ....[28]....
        /*00d8*/ 	.word	0xffffffff


	//   ....[29]....
        /*00dc*/ 	.word	0xffffffff


	//   ....[30]....
        /*00e0*/ 	.word	0xffffffff


	//   ....[31]....
        /*00e4*/ 	.word	0xffffffff


	//   ....[32]....
        /*00e8*/ 	.word	0xffffffff


	//   ....[33]....
        /*00ec*/ 	.word	0xffffffff


	//   ....[34]....
        /*00f0*/ 	.word	0xffffffff


	//   ....[35]....
        /*00f4*/ 	.word	0xffffffff


	//   ....[36]....
        /*00f8*/ 	.word	0xffffffff


	//   ....[37]....
        /*00fc*/ 	.word	0xffffffff


	//   ....[38]....
        /*0100*/ 	.word	0xffffffff


	//   ....[39]....
        /*0104*/ 	.word	0xffffffff


	//   ....[40]....
        /*0108*/ 	.word	0xffffffff


	//   ....[41]....
        /*010c*/ 	.word	0xffffffff


	//   ....[42]....
        /*0110*/ 	.word	0xffffffff


	//   ....[43]....
        /*0114*/ 	.word	0xffffffff


	//   ....[44]....
        /*0118*/ 	.word	0xffffffff


	//   ....[45]....
        /*011c*/ 	.word	0xffffffff


	//   ....[46]....
        /*0120*/ 	.word	0xffffffff


	//   ....[47]....
        /*0124*/ 	.word	0xffffffff


	//   ....[48]....
        /*0128*/ 	.word	0xffffffff


	//   ....[49]....
        /*012c*/ 	.word	0xffffffff


	//----- nvinfo : EIATTR_COOP_GROUP_INSTR_OFFSETS
	.align		4
.L_55:
        /*0130*/ 	.byte	0x04, 0x28
        /*0132*/ 	.short	(.L_57 - .L_56)


	//   ....[0]....
.L_56:
        /*0134*/ 	.word	0x00000240


	//   ....[1]....
        /*0138*/ 	.word	0x00000250


	//   ....[2]....
        /*013c*/ 	.word	0x00000260


	//   ....[3]....
        /*0140*/ 	.word	0x00000270


	//   ....[4]....
        /*0144*/ 	.word	0x00000280


	//   ....[5]....
        /*0148*/ 	.word	0x00000290


	//   ....[6]....
        /*014c*/ 	.word	0x00000310


	//   ....[7]....
        /*0150*/ 	.word	0x00000340


	//   ....[8]....
        /*0154*/ 	.word	0x00000350


	//   ....[9]....
        /*0158*/ 	.word	0x000003a0


	//   ....[10]....
        /*015c*/ 	.word	0x000003b0


	//   ....[11]....
        /*0160*/ 	.word	0x00000400


	//   ....[12]....
        /*0164*/ 	.word	0x00000410


	//   ....[13]....
        /*0168*/ 	.word	0x00000460


	//   ....[14]....
        /*016c*/ 	.word	0x00000470


	//   ....[15]....
        /*0170*/ 	.word	0x000004c0


	//   ....[16]....
        /*0174*/ 	.word	0x000004e0


	//   ....[17]....
        /*0178*/ 	.word	0x00000560


	//   ....[18]....
        /*017c*/ 	.word	0x00000570


	//   ....[19]....
        /*0180*/ 	.word	0x00000580


	//   ....[20]....
        /*0184*/ 	.word	0x00000590


	//   ....[21]....
        /*0188*/ 	.word	0x000005a0


	//   ....[22]....
        /*018c*/ 	.word	0x000005b0


	//   ....[23]....
        /*0190*/ 	.word	0x00000630


	//   ....[24]....
        /*0194*/ 	.word	0x00000640


	//   ....[25]....
        /*0198*/ 	.word	0x00000650


	//   ....[26]....
        /*019c*/ 	.word	0x00000660


	//   ....[27]....
        /*01a0*/ 	.word	0x00000670


	//   ....[28]....
        /*01a4*/ 	.word	0x00000680


	//   ....[29]....
        /*01a8*/ 	.word	0x000006d0


	//   ....[30]....
        /*01ac*/ 	.word	0x00000720


	//   ....[31]....
        /*01b0*/ 	.word	0x00000750


	//   ....[32]....
        /*01b4*/ 	.word	0x00000760


	//   ....[33]....
        /*01b8*/ 	.word	0x00000790


	//   ....[34]....
        /*01bc*/ 	.word	0x000007c0


	//   ....[35]....
        /*01c0*/ 	.word	0x000007f0


	//   ....[36]....
        /*01c4*/ 	.word	0x00000820


	//   ....[37]....
        /*01c8*/ 	.word	0x00000860


	//   ....[38]....
        /*01cc*/ 	.word	0x00000890


	//   ....[39]....
        /*01d0*/ 	.word	0x000008c0


	//   ....[40]....
        /*01d4*/ 	.word	0x00000910


	//   ....[41]....
        /*01d8*/ 	.word	0x00000950


	//   ....[42]....
        /*01dc*/ 	.word	0x00000970


	//   ....[43]....
        /*01e0*/ 	.word	0x00000980


	//   ....[44]....
        /*01e4*/ 	.word	0x00000990


	//   ....[45]....
        /*01e8*/ 	.word	0x000009a0


	//   ....[46]....
        /*01ec*/ 	.word	0x000009b0


	//   ....[47]....
        /*01f0*/ 	.word	0x000009c0


	//   ....[48]....
        /*01f4*/ 	.word	0x00000ca0


	//   ....[49]....
        /*01f8*/ 	.word	0x00000cb0


	//----- nvinfo : EIATTR_VRC_CTA_INIT_COUNT
	.align		4
.L_57:
        /*01fc*/ 	.byte	0x02, 0x4a
	.zero		1
	.zero		1


	//----- nvinfo : EIATTR_EXIT_INSTR_OFFSETS
	.align		4
        /*0200*/ 	.byte	0x04, 0x1c
        /*0202*/ 	.short	(.L_59 - .L_58)


	//   ....[0]....
.L_58:
        /*0204*/ 	.word	0x00001450


	//----- nvinfo : EIATTR_CRS_STACK_SIZE
	.align		4
.L_59:
        /*0208*/ 	.byte	0x04, 0x1e
        /*020a*/ 	.short	(.L_61 - .L_60)
.L_60:
        /*020c*/ 	.word	0x00000000


	//----- nvinfo : EIATTR_CBANK_PARAM_SIZE
	.align		4
.L_61:
        /*0210*/ 	.byte	0x03, 0x19
        /*0212*/ 	.short	0x0028


	//----- nvinfo : EIATTR_PARAM_CBANK
	.align		4
        /*0214*/ 	.byte	0x04, 0x0a
        /*0216*/ 	.short	(.L_63 - .L_62)
	.align		4
.L_62:
        /*0218*/ 	.word	index@(.nv.constant0.prefixSumExclusive)
        /*021c*/ 	.short	0x0380
        /*021e*/ 	.short	0x0028


	//----- nvinfo : EIATTR_SW_WAR
	.align		4
.L_63:
        /*0220*/ 	.byte	0x04, 0x36
        /*0222*/ 	.short	(.L_65 - .L_64)
.L_64:
        /*0224*/ 	.word	0x00000008
.L_65:


//--------------------- .nv.info.blockCount       --------------------------
	.section	.nv.info.blockCount,"",@"SHT_CUDA_INFO"
	.sectionflags	@""
	.align	4


	//----- nvinfo : EIATTR_CUDA_API_VERSION
	.align		4
        /*0000*/ 	.byte	0x04, 0x37
        /*0002*/ 	.short	(.L_67 - .L_66)
.L_66:
        /*0004*/ 	.word	0x00000082


	//----- nvinfo : EIATTR_KPARAM_INFO
	.align		4
.L_67:
        /*0008*/ 	.byte	0x04, 0x17
        /*000a*/ 	.short	(.L_69 - .L_68)
.L_68:
        /*000c*/ 	.word	0x00000000
        /*0010*/ 	.short	0x0003
        /*0012*/ 	.short	0x0018
        /*0014*/ 	.byte	0x00, 0xf0, 0x11, 0x00


	//----- nvinfo : EIATTR_KPARAM_INFO
	.align		4
.L_69:
        /*0018*/ 	.byte	0x04, 0x17
        /*001a*/ 	.short	(.L_71 - .L_70)
.L_70:
        /*001c*/ 	.word	0x00000000
        /*0020*/ 	.short	0x0002
        /*0022*/ 	.short	0x0010
        /*0024*/ 	.byte	0x00, 0xf5, 0x21, 0x00


	//----- nvinfo : EIATTR_KPARAM_INFO
	.align		4
.L_71:
        /*0028*/ 	.byte	0x04, 0x17
        /*002a*/ 	.short	(.L_73 - .L_72)
.L_72:
        /*002c*/ 	.word	0x00000000
        /*0030*/ 	.short	0x0001
        /*0032*/ 	.short	0x0008
        /*0034*/ 	.byte	0x00, 0xf0, 0x21, 0x00


	//----- nvinfo : EIATTR_KPARAM_INFO
	.align		4
.L_73:
        /*0038*/ 	.byte	0x04, 0x17
        /*003a*/ 	.short	(.L_75 - .L_74)
.L_74:
        /*003c*/ 	.word	0x00000000
        /*0040*/ 	.short	0x0000
        /*0042*/ 	.short	0x0000
        /*0044*/ 	.byte	0x00, 0xf5, 0x21, 0x00


	//----- nvinfo : EIATTR_SPARSE_MMA_MASK
	.align		4
.L_75:
        /*0048*/ 	.byte	0x03, 0x50
        /*004a*/ 	.short	0x0000


	//----- nvinfo : EIATTR_MAXREG_COUNT
	.align		4
        /*004c*/ 	.byte	0x03, 0x1b
        /*004e*/ 	.short	0x00ff


	//----- nvinfo : EIATTR_NUM_BARRIERS
	.align		4
        /*0050*/ 	.byte	0x02, 0x4c
        /*0052*/ 	.byte	0x01
	.zero		1


	//----- nvinfo : EIATTR_MERCURY_ISA_VERSION
	.align		4
        /*0054*/ 	.byte	0x03, 0x5f
        /*0056*/ 	.short	0x0101


	//----- nvinfo : EIATTR_VRC_CTA_INIT_COUNT
	.align		4
        /*0058*/ 	.byte	0x02, 0x4a
	.zero		1
	.zero		1


	//----- nvinfo : EIATTR_EXIT_INSTR_OFFSETS
	.align		4
        /*005c*/ 	.byte	0x04, 0x1c
        /*005e*/ 	.short	(.L_77 - .L_76)


	//   ....[0]....
.L_76:
        /*0060*/ 	.word	0x00002190


	//----- nvinfo : EIATTR_CRS_STACK_SIZE
	.align		4
.L_77:
        /*0064*/ 	.byte	0x04, 0x1e
        /*0066*/ 	.short	(.L_79 - .L_78)
.L_78:
        /*0068*/ 	.word	0x00000000


	//----- nvinfo : EIATTR_CBANK_PARAM_SIZE
	.align		4
.L_79:
        /*006c*/ 	.byte	0x03, 0x19
        /*006e*/ 	.short	0x001c


	//----- nvinfo : EIATTR_PARAM_CBANK
	.align		4
        /*0070*/ 	.byte	0x04, 0x0a
        /*0072*/ 	.short	(.L_81 - .L_80)
	.align		4
.L_80:
        /*0074*/ 	.word	index@(.nv.constant0.blockCount)
        /*0078*/ 	.short	0x0380
        /*007a*/ 	.short	0x001c


	//----- nvinfo : EIATTR_SW_WAR
	.align		4
.L_81:
        /*007c*/ 	.byte	0x04, 0x36
        /*007e*/ 	.short	(.L_83 - .L_82)
.L_82:
        /*0080*/ 	.word	0x00000008
.L_83:


//--------------------- .nv.callgraph             --------------------------
	.section	.nv.callgraph,"",@"SHT_CUDA_CALLGRAPH"
	.align	4
	.sectionentsize	8
	.align		4
        /*0000*/ 	.word	0x00000000
	.align		4
        /*0004*/ 	.word	0xffffffff
	.align		4
        /*0008*/ 	.word	0x00000000
	.align		4
        /*000c*/ 	.word	0xfffffffe
	.align		4
        /*0010*/ 	.word	0x00000000
	.align		4
        /*0014*/ 	.word	0xfffffffd
	.align		4
        /*0018*/ 	.word	0x00000000
	.align		4
        /*001c*/ 	.word	0xfffffffc


//--------------------- .text.reorder             --------------------------
	.section	.text.reorder,"ax",@progbits
	.align	128
        .global         reorder
        .type           reorder,@function
        .size           reorder,(.L_x_138 - reorder)
        .other          reorder,@"STO_CUDA_ENTRY STV_DEFAULT"
reorder:
.text.reorder:
[----:B------:R-:W-:Y:S01]  /*0000*/  LDC R1, c[0x0][0x37c] ;  /* 0x0000df00ff017b82 */ /* 0x000fe20000000800 */
[----:B------:R-:W0:Y:S07]  /*0010*/  S2R R0, SR_TID.X ;  /* 0x0000000000007919 */ /* 0x000e2e0000002100 */
[----:B------:R-:W1:Y:S01]  /*0020*/  S2UR UR13, SR_CTAID.X ;  /* 0x00000000000d79c3 */ /* 0x000e620000002500 */
[----:B------:R-:W2:Y:S01]  /*0030*/  LDCU.64 UR10, c[0x0][0x390] ;  /* 0x00007200ff0a77ac */ /* 0x000ea20008000a00 */
[----:B------:R-:W-:Y:S01]  /*0040*/  BSSY.RECONVERGENT B0, `(.L_x_0) ;  /* 0x0000038000007945 */ /* 0x000fe20003800200 */
[----:B------:R-:W3:Y:S05]  /*0050*/  LDCU.64 UR8, c[0x0][0x380] ;  /* 0x00007000ff0877ac */ /* 0x000eea0008000a00 */
[----:B------:R-:W4:Y:S01]  /*0060*/  S2UR UR5, SR_CgaCtaId ;  /* 0x00000000000579c3 */ /* 0x000f220000008800 */
[----:B------:R-:W-:Y:S01]  /*0070*/  UMOV UR4, 0x400 ;  /* 0x0000040000047882 */ /* 0x000fe20000000000 */
[----:B------:R-:W0:Y:S01]  /*0080*/  LDCU.64 UR6, c[0x0][0x358] ;  /* 0x00006b00ff0677ac */ /* 0x000e220008000a00 */
[----:B-1----:R-:W-:-:S06]  /*0090*/  USHF.L.U32 UR12, UR13, 0xa, URZ ;  /* 0x0000000a0d0c7899 */ /* 0x002fcc00080006ff */
[----:B0-----:R-:W-:Y:S01]  /*00a0*/  LOP3.LUT R3, R0, UR12, RZ, 0xfc, !PT ;  /* 0x0000000c00037c12 */ /* 0x001fe2000f8efcff */
[----:B----4-:R-:W-:-:S03]  /*00b0*/  ULEA UR4, UR5, UR4, 0x18 ;  /* 0x0000000405047291 */ /* 0x010fc6000f8ec0ff */
[C---:B--2---:R-:W-:Y:S01]  /*00c0*/  ISETP.GE.U32.AND P5, PT, R3.reuse, UR10, PT ;  /* 0x0000000a03007c0c */ /* 0x044fe2000bfa6070 */
[C---:B------:R-:W-:Y:S02]  /*00d0*/  VIADD R2, R3.reuse, 0x20 ;  /* 0x0000002003027836 */ /* 0x040fe40000000000 */
[C---:B------:R-:W-:Y:S01]  /*00e0*/  VIADD R4, R3.reuse, 0x60 ;  /* 0x0000006003047836 */ /* 0x040fe20000000000 */
[----:B------:R-:W-:Y:S01]  /*00f0*/  ISETP.GE.U32.AND.EX P5, PT, RZ, UR11, PT, P5 ;  /* 0x0000000bff007c0c */ /* 0x000fe2000bfa6150 */
[C---:B------:R-:W-:Y:S01]  /*0100*/  VIADD R5, R3.reuse, 0x80 ;  /* 0x0000008003057836 */ /* 0x040fe20000000000 */
[----:B------:R-:W-:Y:S01]  /*0110*/  ISETP.GE.U32.AND P0, PT, R2, UR10, PT ;  /* 0x0000000a02007c0c */ /* 0x000fe2000bf06070 */
[C---:B------:R-:W-:Y:S01]  /*0120*/  VIADD R7, R3.reuse, 0xc0 ;  /* 0x000000c003077836 */ /* 0x040fe20000000000 */
[----:B------:R-:W-:Y:S01]  /*0130*/  SHF.R.S32.HI R2, RZ, 0x1f, R2 ;  /* 0x0000001fff027819 */ /* 0x000fe20000011402 */
[----:B------:R-:W-:Y:S01]  /*0140*/  VIADD R9, R3, 0xe0 ;  /* 0x000000e003097836 */ /* 0x000fe20000000000 */
[----:B------:R-:W-:-:S02]  /*0150*/  ISETP.GE.U32.AND P1, PT, R4, UR10, PT ;  /* 0x0000000a04007c0c */ /* 0x000fc4000bf26070 */
[----:B------:R-:W-:Y:S01]  /*0160*/  ISETP.GE.U32.AND.EX P0, PT, R2, UR11, PT, P0 ;  /* 0x0000000b02007c0c */ /* 0x000fe2000bf06100 */
[----:B------:R-:W-:Y:S01]  /*0170*/  VIADD R2, R3, 0x40 ;  /* 0x0000004003027836 */ /* 0x000fe20000000000 */
[----:B------:R-:W-:Y:S02]  /*0180*/  SHF.R.S32.HI R4, RZ, 0x1f, R4 ;  /* 0x0000001fff047819 */ /* 0x000fe40000011404 */
[----:B------:R-:W-:Y:S02]  /*0190*/  P2R R12, PR, RZ, 0x1 ;  /* 0x00000001ff0c7803 */ /* 0x000fe40000000000 */
[----:B------:R-:W-:Y:S02]  /*01a0*/  ISETP.GE.U32.AND P0, PT, R2, UR10, PT ;  /* 0x0000000a02007c0c */ /* 0x000fe4000bf06070 */
[----:B------:R-:W-:Y:S02]  /*01b0*/  SHF.R.S32.HI R6, RZ, 0x1f, R2 ;  /* 0x0000001fff067819 */ /* 0x000fe40000011402 */
[----:B------:R-:W-:-:S02]  /*01c0*/  LEA R2, R0, UR4, 0x2 ;  /* 0x0000000400027c11 */ /* 0x000fc4000f8e10ff */
[----:B------:R-:W-:Y:S02]  /*01d0*/  ISETP.GE.U32.AND P2, PT, R5, UR10, PT ;  /* 0x0000000a05007c0c */ /* 0x000fe4000bf46070 */
[----:B------:R-:W-:Y:S01]  /*01e0*/  SHF.R.S32.HI R5, RZ, 0x1f, R5 ;  /* 0x0000001fff057819 */ /* 0x000fe20000011405 */
[----:B------:R0:W-:Y:S01]  /*01f0*/  STS [R2], RZ ;  /* 0x000000ff02007388 */ /* 0x0001e20000000800 */
[----:B------:R-:W-:Y:S01]  /*0200*/  ISETP.GE.U32.AND.EX P0, PT, R6, UR11, PT, P0 ;  /* 0x0000000b06007c0c */ /* 0x000fe2000bf06100 */
[C---:B------:R-:W-:Y:S01]  /*0210*/  VIADD R6, R3.reuse, 0xa0 ;  /* 0x000000a003067836 */ /* 0x040fe20000000000 */
[----:B------:R-:W-:Y:S01]  /*0220*/  ISETP.GE.U32.AND.EX P1, PT, R4, UR11, PT, P1 ;  /* 0x0000000b04007c0c */ /* 0x000fe2000bf26110 */
[----:B------:R0:W-:Y:S01]  /*0230*/  STS [R2+0x80], RZ ;  /* 0x000080ff02007388 */ /* 0x0001e20000000800 */
[----:B---3--:R-:W-:Y:S02]  /*0240*/  LEA R4, P4, R3, UR8, 0x2 ;  /* 0x0000000803047c11 */ /* 0x008fe4000f8810ff */
[----:B------:R-:W-:Y:S01]  /*0250*/  ISETP.GE.U32.AND.EX P2, PT, R5, UR11, PT, P2 ;  /* 0x0000000b05007c0c */ /* 0x000fe2000bf46120 */
[----:B------:R0:W-:Y:S01]  /*0260*/  STS [R2+0x100], RZ ;  /* 0x000100ff02007388 */ /* 0x0001e20000000800 */
[----:B------:R-:W-:-:S02]  /*0270*/  LEA.HI.X R5, R3, UR9, RZ, 0x2, P4 ;  /* 0x0000000903057c11 */ /* 0x000fc4000a0f14ff */
[----:B------:R-:W-:Y:S01]  /*0280*/  ISETP.GE.U32.AND P3, PT, R6, UR10, PT ;  /* 0x0000000a06007c0c */ /* 0x000fe2000bf66070 */
[----:B------:R0:W-:Y:S01]  /*0290*/  STS [R2+0x180], RZ ;  /* 0x000180ff02007388 */ /* 0x0001e20000000800 */
[----:B------:R-:W-:Y:S02]  /*02a0*/  ISETP.GE.U32.AND P4, PT, R7, UR10, PT ;  /* 0x0000000a07007c0c */ /* 0x000fe4000bf86070 */
[----:B------:R-:W-:Y:S01]  /*02b0*/  SHF.R.S32.HI R10, RZ, 0x1f, R6 ;  /* 0x0000001fff0a7819 */ /* 0x000fe20000011406 */
[----:B------:R0:W-:Y:S01]  /*02c0*/  STS [R2+0x200], RZ ;  /* 0x000200ff02007388 */ /* 0x0001e20000000800 */
[----:B------:R-:W-:-:S03]  /*02d0*/  SHF.R.S32.HI R11, RZ, 0x1f, R7 ;  /* 0x0000001fff0b7819 */ /* 0x000fc60000011407 */
[----:B------:R0:W-:Y:S04]  /*02e0*/  STS [R2+0x280], RZ ;  /* 0x000280ff02007388 */ /* 0x0001e80000000800 */
[----:B------:R0:W-:Y:S04]  /*02f0*/  STS [R2+0x300], RZ ;  /* 0x000300ff02007388 */ /* 0x0001e80000000800 */
[----:B------:R0:W-:Y:S01]  /*0300*/  STS [R2+0x380], RZ ;  /* 0x000380ff02007388 */ /* 0x0001e20000000800 */
[----:B------:R-:W-:Y:S06]  /*0310*/  BAR.SYNC.DEFER_BLOCKING 0x0 ;  /* 0x0000000000007b1d */ /* 0x000fec0000010000 */
[----:B------:R-:W-:Y:S05]  /*0320*/  @P5 BRA `(.L_x_1) ;  /* 0x0000000000245947 */ /* 0x000fea0003800000 */
[----:B------:R-:W1:Y:S01]  /*0330*/  LDCU.64 UR14, c[0x0][0x380] ;  /* 0x00007000ff0e77ac */ /* 0x000e620008000a00 */
[----:B------:R-:W2:Y:S01]  /*0340*/  LDCU UR5, c[0x0][0x3a0] ;  /* 0x00007400ff0577ac */ /* 0x000ea20008000800 */
[----:B-1----:R-:W-:-:S04]  /*0350*/  LEA R6, P5, R3, UR14, 0x2 ;  /* 0x0000000e03067c11 */ /* 0x002fc8000f8a10ff */
[----:B------:R-:W-:-:S05]  /*0360*/  LEA.HI.X R7, R3, UR15, RZ, 0x2, P5 ;  /* 0x0000000f03077c11 */ /* 0x000fca000a8f14ff */
[----:B------:R-:W2:Y:S02]  /*0370*/  LDG.E R6, desc[UR6][R6.64] ;  /* 0x0000000606067981 */ /* 0x000ea4000c1e1900 */
[----:B--2---:R-:W-:-:S05]  /*0380*/  SHF.R.U32.HI R8, RZ, UR5, R6 ;  /* 0x00000005ff087c19 */ /* 0x004fca0008011606 */
[----:B------:R-:W-:-:S05]  /*0390*/  IMAD.SHL.U32 R8, R8, 0x4, RZ ;  /* 0x0000000408087824 */ /* 0x000fca00078e00ff */
[----:B------:R-:W-:-:S05]  /*03a0*/  LOP3.LUT R8, R8, 0x3fc, RZ, 0xc0, !PT ;  /* 0x000003fc08087812 */ /* 0x000fca00078ec0ff */
[----:B------:R1:W-:Y:S02]  /*03b0*/  ATOMS.POPC.INC.32 RZ, [R8+UR4] ;  /* 0x0000000008ff7f8c */ /* 0x0003e4000d800004 */
.L_x_1:
[----:B------:R-:W-:Y:S05]  /*03c0*/  BSYNC.RECONVERGENT B0 ;  /* 0x0000000000007941 */ /* 0x000fea0003800200 */
.L_x_0:
[----:B------:R-:W-:Y:S01]  /*03d0*/  VIADD R6, R3, 0x100 ;  /* 0x0000010003067836 */ /* 0x000fe20000000000 */
[----:B------:R-:W-:Y:S01]  /*03e0*/  ISETP.GE.U32.AND P5, PT, R9, UR10, PT ;  /* 0x0000000a09007c0c */ /* 0x000fe2000bfa6070 */
[----:B-1----:R-:W-:Y:S01]  /*03f0*/  VIADD R8, R3, 0x120 ;  /* 0x0000012003087836 */ /* 0x002fe20000000000 */
[----:B------:R-:W-:Y:S01]  /*0400*/  SHF.R.S32.HI R9, RZ, 0x1f, R9 ;  /* 0x0000001fff097819 */ /* 0x000fe20000011409 */
[----:B------:R-:W-:Y:S01]  /*0410*/  BSSY.RECONVERGENT B0, `(.L_x_2) ;  /* 0x0000011000007945 */ /* 0x000fe20003800200 */
[----:B------:R-:W-:Y:S02]  /*0420*/  SHF.R.S32.HI R7, RZ, 0x1f, R6 ;  /* 0x0000001fff077819 */ /* 0x000fe40000011406 */
[----:B------:R-:W-:Y:S02]  /*0430*/  ISETP.GE.U32.AND P6, PT, R6, UR10, PT ;  /* 0x0000000a06007c0c */ /* 0x000fe4000bfc6070 */
[----:B------:R-:W-:Y:S02]  /*0440*/  ISETP.GE.U32.AND.EX P5, PT, R9, UR11, PT, P5 ;  /* 0x0000000b09007c0c */ /* 0x000fe4000bfa6150 */
[----:B------:R-:W-:-:S02]  /*0450*/  ISETP.GE.U32.AND.EX P6, PT, R7, UR11, PT, P6 ;  /* 0x0000000b07007c0c */ /* 0x000fc4000bfc6160 */
[----:B------:R-:W-:Y:S02]  /*0460*/  ISETP.GE.U32.AND.EX P3, PT, R10, UR11, PT, P3 ;  /* 0x0000000b0a007c0c */ /* 0x000fe4000bf66130 */
[----:B------:R-:W-:Y:S02]  /*0470*/  P2R R7, PR, RZ, 0x40 ;  /* 0x00000040ff077803 */ /* 0x000fe40000000000 */
[----:B------:R-:W-:Y:S02]  /*0480*/  ISETP.NE.AND P6, PT, R12, RZ, PT ;  /* 0x000000ff0c00720c */ /* 0x000fe40003fc5270 */
[----:B------:R-:W-:Y:S02]  /*0490*/  ISETP.GE.U32.AND.EX P4, PT, R11, UR11, PT, P4 ;  /* 0x0000000b0b007c0c */ /* 0x000fe4000bf86140 */
[----:B------:R-:W-:-:S09]  /*04a0*/  SHF.R.S32.HI R9, RZ, 0x1f, R8 ;  /* 0x0000001fff097819 */ /* 0x000fd20000011408 */
[----:B------:R-:W-:Y:S05]  /*04b0*/  @P6 BRA `(.L_x_3) ;  /* 0x0000000000186947 */ /* 0x000fea0003800000 */
[----:B------:R-:W2:Y:S01]  /*04c0*/  LDG.E R6, desc[UR6][R4.64+0x80] ;  /* 0x0000800604067981 */ /* 0x000ea2000c1e1900 */
[----:B------:R-:W2:Y:S02]  /*04d0*/  LDCU UR5, c[0x0][0x3a0] ;  /* 0x00007400ff0577ac */ /* 0x000ea40008000800 */
[----:B--2---:R-:W-:-:S05]  /*04e0*/  SHF.R.U32.HI R6, RZ, UR5, R6 ;  /* 0x00000005ff067c19 */ /* 0x004fca0008011606 */
[----:B------:R-:W-:-:S05]  /*04f0*/  IMAD.SHL.U32 R6, R6, 0x4, RZ ;  /* 0x0000000406067824 */ /* 0x000fca00078e00ff */
[----:B------:R-:W-:-:S05]  /*0500*/  LOP3.LUT R6, R6, 0x3fc, RZ, 0xc0, !PT ;  /* 0x000003fc06067812 */ /* 0x000fca00078ec0ff */
[----:B------:R1:W-:Y:S02]  /*0510*/  ATOMS.POPC.INC.32 RZ, [R6+UR4] ;  /* 0x0000000006ff7f8c */ /* 0x0003e4000d800004 */
.L_x_3:
[----:B------:R-:W-:Y:S05]  /*0520*/  BSYNC.RECONVERGENT B0 ;  /* 0x0000000000007941 */ /* 0x000fea0003800200 */
.L_x_2:
[----:B------:R-:W-:Y:S01]  /*0530*/  ISETP.GE.U32.AND P6, PT, R8, UR10, PT ;  /* 0x0000000a08007c0c */ /* 0x000fe2000bfc6070 */
[----:B------:R-:W-:Y:S03]  /*0540*/  BSSY.RECONVERGENT B0, `(.L_x_4) ;  /* 0x000000c000007945 */ /* 0x000fe60003800200 */
[----:B------:R-:W-:Y:S01]  /*0550*/  ISETP.GE.U32.AND.EX P6, PT, R9, UR11, PT, P6 ;  /* 0x0000000b09007c0c */ /* 0x000fe2000bfc6160 */
[----:B------:R-:W-:-:S03]  /*0560*/  VIADD R9, R3, 0x140 ;  /* 0x0000014003097836 */ /* 0x000fc60000000000 */
[----:B------:R-:W-:Y:S02]  /*0570*/  P2R R8, PR, RZ, 0x40 ;  /* 0x00000040ff087803 */ /* 0x000fe40000000000 */
[----:B------:R-:W-:Y:S01]  /*0580*/  SHF.R.S32.HI R10, RZ, 0x1f, R9 ;  /* 0x0000001fff0a7819 */ /* 0x000fe20000011409 */
[----:B------:R-:W-:Y:S06]  /*0590*/  @P0 BRA `(.L_x_5) ;  /* 0x0000000000180947 */ /* 0x000fec0003800000 */
[----:B-1----:R-:W2:Y:S01]  /*05a0*/  LDG.E R6, desc[UR6][R4.64+0x100] ;  /* 0x0001000604067981 */ /* 0x002ea2000c1e1900 */
[----:B------:R-:W2:Y:S02]  /*05b0*/  LDCU UR5, c[0x0][0x3a0] ;  /* 0x00007400ff0577ac */ /* 0x000ea40008000800 */
[----:B--2---:R-:W-:-:S05]  /*05c0*/  SHF.R.U32.HI R6, RZ, UR5, R6 ;  /* 0x00000005ff067c19 */ /* 0x004fca0008011606 */
[----:B------:R-:W-:-:S05]  /*05d0*/  IMAD.SHL.U32 R6, R6, 0x4, RZ ;  /* 0x0000000406067824 */ /* 0x000fca00078e00ff */
[----:B------:R-:W-:-:S05]  /*05e0*/  LOP3.LUT R6, R6, 0x3fc, RZ, 0xc0, !PT ;  /* 0x000003fc06067812 */ /* 0x000fca00078ec0ff */
[----:B------:R2:W-:Y:S02]  /*05f0*/  ATOMS.POPC.INC.32 RZ, [R6+UR4] ;  /* 0x0000000006ff7f8c */ /* 0x0005e4000d800004 */
.L_x_5:
[----:B------:R-:W-:Y:S05]  /*0600*/  BSYNC.RECONVERGENT B0 ;  /* 0x0000000000007941 */ /* 0x000fea0003800200 */
.L_x_4:
[----:B------:R-:W-:Y:S01]  /*0610*/  ISETP.GE.U32.AND P0, PT, R9, UR10, PT ;  /* 0x0000000a09007c0c */ /* 0x000fe2000bf06070 */
[----:B------:R-:W-:Y:S01]  /*0620*/  VIADD R9, R3, 0x160 ;  /* 0x0000016003097836 */ /* 0x000fe20000000000 */
[----:B------:R-:W-:Y:S02]  /*0630*/  BSSY.RECONVERGENT B0, `(.L_x_6) ;  /* 0x000000a000007945 */ /* 0x000fe40003800200 */
[----:B------:R-:W-:Y:S02]  /*0640*/  ISETP.GE.U32.AND.EX P0, PT, R10, UR11, PT, P0 ;  /* 0x0000000b0a007c0c */ /* 0x000fe4000bf06100 */
[----:B------:R-:W-:Y:S01]  /*0650*/  SHF.R.S32.HI R10, RZ, 0x1f, R9 ;  /* 0x0000001fff0a7819 */ /* 0x000fe20000011409 */
[----:B------:R-:W-:Y:S10]  /*0660*/  @P1 BRA `(.L_x_7) ;  /* 0x0000000000181947 */ /* 0x000ff40003800000 */
[----:B-12---:R-:W2:Y:S01]  /*0670*/  LDG.E R6, desc[UR6][R4.64+0x180] ;  /* 0x0001800604067981 */ /* 0x006ea2000c1e1900 */
[----:B------:R-:W2:Y:S02]  /*0680*/  LDCU UR5, c[0x0][0x3a0] ;  /* 0x00007400ff0577ac */ /* 0x000ea40008000800 */
[----:B--2---:R-:W-:-:S05]  /*0690*/  SHF.R.U32.HI R6, RZ, UR5, R6 ;  /* 0x00000005ff067c19 */ /* 0x004fca0008011606 */
[----:B------:R-:W-:-:S05]  /*06a0*/  IMAD.SHL.U32 R6, R6, 0x4, RZ ;  /* 0x0000000406067824 */ /* 0x000fca00078e00ff */
[----:B------:R-:W-:-:S05]  /*06b0*/  LOP3.LUT R6, R6, 0x3fc, RZ, 0xc0, !PT ;  /* 0x000003fc06067812 */ /* 0x000fca00078ec0ff */
[----:B------:R3:W-:Y:S02]  /*06c0*/  ATOMS.POPC.INC.32 RZ, [R6+UR4] ;  /* 0x0000000006ff7f8c */ /* 0x0007e4000d800004 */
.L_x_7:
[----:B------:R-:W-:Y:S05]  /*06d0*/  BSYNC.RECONVERGENT B0 ;  /* 0x0000000000007941 */ /* 0x000fea0003800200 */
.L_x_6:
[----:B------:R-:W-:Y:S01]  /*06e0*/  ISETP.GE.U32.AND P1, PT, R9, UR10, PT ;  /* 0x0000000a09007c0c */ /* 0x000fe2000bf26070 */
[----:B------:R-:W-:Y:S01]  /*06f0*/  VIADD R9, R3, 0x180 ;  /* 0x0000018003097836 */ /* 0x000fe20000000000 */
[----:B------:R-:W-:Y:S02]  /*0700*/  BSSY.RECONVERGENT B0, `(.L_x_8) ;  /* 0x000000a000007945 */ /* 0x000fe40003800200 */
[----:B------:R-:W-:Y:S02]  /*0710*/  ISETP.GE.U32.AND.EX P1, PT, R10, UR11, PT, P1 ;  /* 0x0000000b0a007c0c */ /* 0x000fe4000bf26110 */
[----:B------:R-:W-:Y:S01]  /*0720*/  SHF.R.S32.HI R10, RZ, 0x1f, R9 ;  /* 0x0000001fff0a7819 */ /* 0x000fe20000011409 */
[----:B------:R-:W-:Y:S10]  /*0730*/  @P2 BRA `(.L_x_9) ;  /* 0x0000000000182947 */ /* 0x000ff40003800000 */
[----:B-123--:R-:W2:Y:S01]  /*0740*/  LDG.E R6, desc[UR6][R4.64+0x200] ;  /* 0x0002000604067981 */ /* 0x00eea2000c1e1900 */
[----:B------:R-:W2:Y:S02]  /*0750*/  LDCU UR5, c[0x0][0x3a0] ;  /* 0x00007400ff0577ac */ /* 0x000ea40008000800 */
[----:B--2---:R-:W-:-:S05]  /*0760*/  SHF.R.U32.HI R6, RZ, UR5, R6 ;  /* 0x00000005ff067c19 */ /* 0x004fca0008011606 */
[----:B------:R-:W-:-:S05]  /*0770*/  IMAD.SHL.U32 R6, R6, 0x4, RZ ;  /* 0x0000000406067824 */ /* 0x000fca00078e00ff */
[----:B------:R-:W-:-:S05]  /*0780*/  LOP3.LUT R6, R6, 0x3fc, RZ, 0xc0, !PT ;  /* 0x000003fc06067812 */ /* 0x000fca00078ec0ff */
[----:B------:R4:W-:Y:S02]  /*0790*/  ATOMS.POPC.INC.32 RZ, [R6+UR4] ;  /* 0x0000000006ff7f8c */ /* 0x0009e4000d800004 */
.L_x_9:
[----:B------:R-:W-:Y:S05]  /*07a0*/  BSYNC.RECONVERGENT B0 ;  /* 0x0000000000007941 */ /* 0x000fea0003800200 */
.L_x_8:
[----:B------:R-:W-:Y:S01]  /*07b0*/  ISETP.GE.U32.AND P2, PT, R9, UR10, PT ;  /* 0x0000000a09007c0c */ /* 0x000fe2000bf46070 */
[----:B------:R-:W-:Y:S01]  /*07c0*/  VIADD R9, R3, 0x1a0 ;  /* 0x000001a003097836 */ /* 0x000fe20000000000 */
[----:B------:R-:W-:Y:S02]  /*07d0*/  BSSY.RECONVERGENT B0, `(.L_x_10) ;  /* 0x000000a000007945 */ /* 0x000fe40003800200 */
[----:B------:R-:W-:Y:S02]  /*07e0*/  ISETP.GE.U32.AND.EX P2, PT, R10, UR11, PT, P2 ;  /* 0x0000000b0a007c0c */ /* 0x000fe4000bf46120 */
[----:B------:R-:W-:Y:S01]  /*07f0*/  SHF.R.S32.HI R10, RZ, 0x1f, R9 ;  /* 0x0000001fff0a7819 */ /* 0x000fe20000011409 */
[----:B------:R-:W-:Y:S10]  /*0800*/  @P3 BRA `(.L_x_11) ;  /* 0x0000000000183947 */ /* 0x000ff40003800000 */
[----:B-1234-:R-:W2:Y:S01]  /*0810*/  LDG.E R6, desc[UR6][R4.64+0x280] ;  /* 0x0002800604067981 */ /* 0x01eea2000c1e1900 */
[----:B------:R-:W2:Y:S02]  /*0820*/  LDCU UR5, c[0x0][0x3a0] ;  /* 0x00007400ff0577ac */ /* 0x000ea40008000800 */
[----:B--2---:R-:W-:-:S05]  /*0830*/  SHF.R.U32.HI R6, RZ, UR5, R6 ;  /* 0x00000005ff067c19 */ /* 0x004fca0008011606 */
[----:B------:R-:W-:-:S05]  /*0840*/  IMAD.SHL.U32 R6, R6, 0x4, RZ ;  /* 0x0000000406067824 */ /* 0x000fca00078e00ff */
[----:B------:R-:W-:-:S05]  /*0850*/  LOP3.LUT R6, R6, 0x3fc, RZ, 0xc0, !PT ;  /* 0x000003fc06067812 */ /* 0x000fca00078ec0ff */
[----:B------:R1:W-:Y:S02]  /*0860*/  ATOMS.POPC.INC.32 RZ, [R6+UR4] ;  /* 0x0000000006ff7f8c */ /* 0x0003e4000d800004 */
.L_x_11:
[----:B------:R-:W-:Y:S05]  /*0870*/  BSYNC.RECONVERGENT B0 ;  /* 0x0000000000007941 */ /* 0x000fea0003800200 */
.L_x_10:
        /* <DEDUP_REMOVED lines=12> */
.L_x_13:
[----:B------:R-:W-:Y:S05]  /*0940*/  BSYNC.RECONVERGENT B0 ;  /* 0x0000000000007941 */ /* 0x000fea0003800200 */
.L_x_12:
        /* <DEDUP_REMOVED lines=12> */
.L_x_15:
[----:B------:R-:W-:Y:S05]  /*0a10*/  BSYNC.RECONVERGENT B0 ;  /* 0x0000000000007941 */ /* 0x000fea0003800200 */
.L_x_14:
[----:B------:R-:W-:Y:S01]  /*0a20*/  ISETP.NE.AND P6, PT, R7, RZ, PT ;  /* 0x000000ff0700720c */ /* 0x000fe20003fc5270 */
[----:B------:R-:W-:Y:S01]  /*0a30*/  VIADD R7, R3, 0x200 ;  /* 0x0000020003077836 */ /* 0x000fe20000000000 */
[----:B------:R-:W-:Y:S01]  /*0a40*/  ISETP.GE.U32.AND P5, PT, R9, UR10, PT ;  /* 0x0000000a09007c0c */ /* 0x000fe2000bfa6070 */
[----:B------:R-:W-:Y:S03]  /*0a50*/  BSSY.RECONVERGENT B0, `(.L_x_16) ;  /* 0x000000a000007945 */ /* 0x000fe60003800200 */
[----:B------:R-:W-:Y:S02]  /*0a60*/  ISETP.GE.U32.AND.EX P5, PT, R10, UR11, PT, P5 ;  /* 0x0000000b0a007c0c */ /* 0x000fe4000bfa6150 */
[----:B------:R-:W-:-:S05]  /*0a70*/  SHF.R.S32.HI R9, RZ, 0x1f, R7 ;  /* 0x0000001fff097819 */ /* 0x000fca0000011407 */
[----:B------:R-:W-:Y:S06]  /*0a80*/  @P6 BRA `(.L_x_17) ;  /* 0x0000000000186947 */ /* 0x000fec0003800000 */
[----:B-1234-:R-:W2:Y:S01]  /*0a90*/  LDG.E R6, desc[UR6][R4.64+0x400] ;  /* 0x0004000604067981 */ /* 0x01eea2000c1e1900 */
[----:B------:R-:W2:Y:S02]  /*0aa0*/  LDCU UR5, c[0x0][0x3a0] ;  /* 0x00007400ff0577ac */ /* 0x000ea40008000800 */
[----:B--2---:R-:W-:-:S05]  /*0ab0*/  SHF.R.U32.HI R6, RZ, UR5, R6 ;  /* 0x00000005ff067c19 */ /* 0x004fca0008011606 */
[----:B------:R-:W-:-:S05]  /*0ac0*/  IMAD.SHL.U32 R6, R6, 0x4, RZ ;  /* 0x0000000406067824 */ /* 0x000fca00078e00ff */
[----:B------:R-:W-:-:S05]  /*0ad0*/  LOP3.LUT R6, R6, 0x3fc, RZ, 0xc0, !PT ;  /* 0x000003fc06067812 */ /* 0x000fca00078ec0ff */
[----:B------:R1:W-:Y:S02]  /*0ae0*/  ATOMS.POPC.INC.32 RZ, [R6+UR4] ;  /* 0x0000000006ff7f8c */ /* 0x0003e4000d800004 */
.L_x_17:
[----:B------:R-:W-:Y:S05]  /*0af0*/  BSYNC.RECONVERGENT B0 ;  /* 0x0000000000007941 */ /* 0x000fea0003800200 */
.L_x_16:
[----:B------:R-:W-:Y:S01]  /*0b00*/  ISETP.GE.U32.AND P6, PT, R7, UR10, PT ;  /* 0x0000000a07007c0c */ /* 0x000fe2000bfc6070 */
[----:B------:R-:W-:Y:S03]  /*0b10*/  BSSY.RECONVERGENT B0, `(.L_x_18) ;  /* 0x000000d000007945 */ /* 0x000fe60003800200 */
[----:B------:R-:W-:-:S04]  /*0b20*/  ISETP.GE.U32.AND.EX P6, PT, R9, UR11, PT, P6 ;  /* 0x0000000b09007c0c */ /* 0x000fc8000bfc6160 */
[----:B------:R-:W-:Y:S02]  /*0b30*/  P2R R7, PR, RZ, 0x40 ;  /* 0x00000040ff077803 */ /* 0x000fe40000000000 */
[----:B------:R-:W-:Y:S01]  /*0b40*/  ISETP.NE.AND P6, PT, R8, RZ, PT ;  /* 0x000000ff0800720c */ /* 0x000fe20003fc5270 */
[----:B------:R-:W-:-:S05]  /*0b50*/  VIADD R8, R3, 0x220 ;  /* 0x0000022003087836 */ /* 0x000fca0000000000 */
[----:B------:R-:W-:-:S07]  /*0b60*/  SHF.R.S32.HI R9, RZ, 0x1f, R8 ;  /* 0x0000001fff097819 */ /* 0x000fce0000011408 */
[----:B------:R-:W-:Y:S05]  /*0b70*/  @P6 BRA `(.L_x_19) ;  /* 0x0000000000186947 */ /* 0x000fea0003800000 */
[----:B-1234-:R-:W2:Y:S01]  /*0b80*/  LDG.E R6, desc[UR6][R4.64+0x480] ;  /* 0x0004800604067981 */ /* 0x01eea2000c1e1900 */
[----:B------:R-:W2:Y:S02]  /*0b90*/  LDCU UR5, c[0x0][0x3a0] ;  /* 0x00007400ff0577ac */ /* 0x000ea40008000800 */
[----:B--2---:R-:W-:-:S05]  /*0ba0*/  SHF.R.U32.HI R6, RZ, UR5, R6 ;  /* 0x00000005ff067c19 */ /* 0x004fca0008011606 */
[----:B------:R-:W-:-:S05]  /*0bb0*/  IMAD.SHL.U32 R6, R6, 0x4, RZ ;  /* 0x0000000406067824 */ /* 0x000fca00078e00ff */
[----:B------:R-:W-:-:S05]  /*0bc0*/  LOP3.LUT R6, R6, 0x3fc, RZ, 0xc0, !PT ;  /* 0x000003fc06067812 */ /* 0x000fca00078ec0ff */
[----:B------:R1:W-:Y:S02]  /*0bd0*/  ATOMS.POPC.INC.32 RZ, [R6+UR4] ;  /* 0x0000000006ff7f8c */ /* 0x0003e4000d800004 */
.L_x_19:
[----:B------:R-:W-:Y:S05]  /*0be0*/  BSYNC.RECONVERGENT B0 ;  /* 0x0000000000007941 */ /* 0x000fea0003800200 */
.L_x_18:
[----:B------:R-:W-:Y:S01]  /*0bf0*/  ISETP.GE.U32.AND P6, PT, R8, UR10, PT ;  /* 0x0000000a08007c0c */ /* 0x000fe2000bfc6070 */
[----:B------:R-:W-:Y:S03]  /*0c00*/  BSSY.RECONVERGENT B0, `(.L_x_20) ;  /* 0x000000c000007945 */ /* 0x000fe60003800200 */
[----:B------:R-:W-:Y:S01]  /*0c10*/  ISETP.GE.U32.AND.EX P6, PT, R9, UR11, PT, P6 ;  /* 0x0000000b09007c0c */ /* 0x000fe2000bfc6160 */
[----:B------:R-:W-:-:S03]  /*0c20*/  VIADD R9, R3, 0x240 ;  /* 0x0000024003097836 */ /* 0x000fc60000000000 */
[----:B------:R-:W-:Y:S02]  /*0c30*/  P2R R8, PR, RZ, 0x40 ;  /* 0x00000040ff087803 */ /* 0x000fe40000000000 */
[----:B------:R-:W-:Y:S01]  /*0c40*/  SHF.R.S32.HI R10, RZ, 0x1f, R9 ;  /* 0x0000001fff0a7819 */ /* 0x000fe20000011409 */
[----:B------:R-:W-:Y:S06]  /*0c50*/  @P0 BRA `(.L_x_21) ;  /* 0x0000000000180947 */ /* 0x000fec0003800000 */
[----:B-1234-:R-:W2:Y:S01]  /*0c60*/  LDG.E R6, desc[UR6][R4.64+0x500] ;  /* 0x0005000604067981 */ /* 0x01eea2000c1e1900 */
[----:B------:R-:W2:Y:S02]  /*0c70*/  LDCU UR5, c[0x0][0x3a0] ;  /* 0x00007400ff0577ac */ /* 0x000ea40008000800 */
[----:B--2---:R-:W-:-:S05]  /*0c80*/  SHF.R.U32.HI R6, RZ, UR5, R6 ;  /* 0x00000005ff067c19 */ /* 0x004fca0008011606 */
[----:B------:R-:W-:-:S05]  /*0c90*/  IMAD.SHL.U32 R6, R6, 0x4, RZ ;  /* 0x0000000406067824 */ /* 0x000fca00078e00ff */
[----:B------:R-:W-:-:S05]  /*0ca0*/  LOP3.LUT R6, R6, 0x3fc, RZ, 0xc0, !PT ;  /* 0x000003fc06067812 */ /* 0x000fca00078ec0ff */
[----:B------:R1:W-:Y:S02]  /*0cb0*/  ATOMS.POPC.INC.32 RZ, [R6+UR4] ;  /* 0x0000000006ff7f8c */ /* 0x0003e4000d800004 */
.L_x_21:
[----:B------:R-:W-:Y:S05]  /*0cc0*/  BSYNC.RECONVERGENT B0 ;  /* 0x0000000000007941 */ /* 0x000fea0003800200 */
.L_x_20:
        /* <DEDUP_REMOVED lines=12> */
.L_x_23:
[----:B------:R-:W-:Y:S05]  /*0d90*/  BSYNC.RECONVERGENT B0 ;  /* 0x0000000000007941 */ /* 0x000fea0003800200 */
.L_x_22:
        /* <DEDUP_REMOVED lines=12> */
.L_x_25:
[----:B------:R-:W-:Y:S05]  /*0e60*/  BSYNC.RECONVERGENT B0 ;  /* 0x0000000000007941 */ /* 0x000fea0003800200 */
.L_x_24:
        /* <DEDUP_REMOVED lines=12> */
.L_x_27:
[----:B------:R-:W-:Y:S05]  /*0f30*/  BSYNC.RECONVERGENT B0 ;  /* 0x0000000000007941 */ /* 0x000fea0003800200 */
.L_x_26:
        /* <DEDUP_REMOVED lines=12> */
.L_x_29:
[----:B------:R-:W-:Y:S05]  /*1000*/  BSYNC.RECONVERGENT B0 ;  /* 0x0000000000007941 */ /* 0x000fea0003800200 */
.L_x_28:
        /* <DEDUP_REMOVED lines=12> */
.L_x_31:
[----:B------:R-:W-:Y:S05]  /*10d0*/  BSYNC.RECONVERGENT B0 ;  /* 0x0000000000007941 */ /* 0x000fea0003800200 */
.L_x_30:
        /* <DEDUP_REMOVED lines=13> */
.L_x_33:
[----:B------:R-:W-:Y:S05]  /*11b0*/  BSYNC.RECONVERGENT B0 ;  /* 0x0000000000007941 */ /* 0x000fea0003800200 */
.L_x_32:
        /* <DEDUP_REMOVED lines=14> */
.L_x_35:
[----:B------:R-:W-:Y:S05]  /*12a0*/  BSYNC.RECONVERGENT B0 ;  /* 0x0000000000007941 */ /* 0x000fea0003800200 */
.L_x_34:
        /* <DEDUP_REMOVED lines=13> */
.L_x_37:
[----:B------:R-:W-:Y:S05]  /*1380*/  BSYNC.RECONVERGENT B0 ;  /* 0x0000000000007941 */ /* 0x000fea0003800200 */
.L_x_36:
        /* <DEDUP_REMOVED lines=12> */
.L_x_39:
[----:B------:R-:W-:Y:S05]  /*1450*/  BSYNC.RECONVERGENT B0 ;  /* 0x0000000000007941 */ /* 0x000fea0003800200 */
.L_x_38:
        /* <DEDUP_REMOVED lines=12> */
.L_x_41:
[----:B------:R-:W-:Y:S05]  /*1520*/  BSYNC.RECONVERGENT B0 ;  /* 0x0000000000007941 */ /* 0x000fea0003800200 */
.L_x_40:
        /* <DEDUP_REMOVED lines=12> */
.L_x_43:
[----:B------:R-:W-:Y:S05]  /*15f0*/  BSYNC.RECONVERGENT B0 ;  /* 0x0000000000007941 */ /* 0x000fea0003800200 */
.L_x_42:
        /* <DEDUP_REMOVED lines=12> */
.L_x_45:
[----:B------:R-:W-:Y:S05]  /*16c0*/  BSYNC.RECONVERGENT B0 ;  /* 0x0000000000007941 */ /* 0x000fea0003800200 */
.L_x_44:
[----:B-1234-:R-:W-:Y:S01]  /*16d0*/  VIADD R6, R3, 0x3e0 ;  /* 0x000003e003067836 */ /* 0x01efe20000000000 */
[----:B------:R-:W-:Y:S01]  /*16e0*/  ISETP.GE.U32.AND P4, PT, R9, UR10, PT ;  /* 0x0000000a09007c0c */ /* 0x000fe2000bf86070 */
[----:B------:R-:W-:Y:S03]  /*16f0*/  BSSY.RECONVERGENT B0, `(.L_x_46) ;  /* 0x000000a000007945 */ /* 0x000fe60003800200 */
[----:B------:R-:W-:Y:S02]  /*1700*/  ISETP.GE.U32.AND.EX P4, PT, R10, UR11, PT, P4 ;  /* 0x0000000b0a007c0c */ /* 0x000fe4000bf86140 */
[----:B------:R-:W-:Y:S01]  /*1710*/  SHF.R.S32.HI R9, RZ, 0x1f, R6 ;  /* 0x0000001fff097819 */ /* 0x000fe20000011406 */
[----:B------:R-:W-:Y:S10]  /*1720*/  @P5 BRA `(.L_x_47) ;  /* 0x0000000000185947 */ /* 0x000ff40003800000 */
[----:B------:R-:W2:Y:S01]  /*1730*/  LDG.E R3, desc[UR6][R4.64+0xb80] ;  /* 0x000b800604037981 */ /* 0x000ea2000c1e1900 */
[----:B------:R-:W2:Y:S02]  /*1740*/  LDCU UR5, c[0x0][0x3a0] ;  /* 0x00007400ff0577ac */ /* 0x000ea40008000800 */
[----:B--2---:R-:W-:-:S05]  /*1750*/  SHF.R.U32.HI R3, RZ, UR5, R3 ;  /* 0x00000005ff037c19 */ /* 0x004fca0008011603 */
[----:B------:R-:W-:-:S05]  /*1760*/  IMAD.SHL.U32 R3, R3, 0x4, RZ ;  /* 0x0000000403037824 */ /* 0x000fca00078e00ff */
[----:B------:R-:W-:-:S05]  /*1770*/  LOP3.LUT R3, R3, 0x3fc, RZ, 0xc0, !PT ;  /* 0x000003fc03037812 */ /* 0x000fca00078ec0ff */
[----:B------:R1:W-:Y:S02]  /*1780*/  ATOMS.POPC.INC.32 RZ, [R3+UR4] ;  /* 0x0000000003ff7f8c */ /* 0x0003e4000d800004 */
.L_x_47:
[----:B------:R-:W-:Y:S05]  /*1790*/  BSYNC.RECONVERGENT B0 ;  /* 0x0000000000007941 */ /* 0x000fea0003800200 */
.L_x_46:
[----:B------:R-:W-:Y:S01]  /*17a0*/  ISETP.NE.AND P6, PT, R7, RZ, PT ;  /* 0x000000ff0700720c */ /* 0x000fe20003fc5270 */
[----:B------:R-:W-:Y:S01]  /*17b0*/  BSSY.RECONVERGENT B0, `(.L_x_48) ;  /* 0x000000a000007945 */ /* 0x000fe20003800200 */
[----:B------:R-:W-:-:S04]  /*17c0*/  ISETP.GE.U32.AND P5, PT, R6, UR10, PT ;  /* 0x0000000a06007c0c */ /* 0x000fc8000bfa6070 */
[----:B------:R-:W-:-:S07]  /*17d0*/  ISETP.GE.U32.AND.EX P5, PT, R9, UR11, PT, P5 ;  /* 0x0000000b09007c0c */ /* 0x000fce000bfa6150 */
[----:B------:R-:W-:Y:S06]  /*17e0*/  @P6 BRA `(.L_x_49) ;  /* 0x0000000000186947 */ /* 0x000fec0003800000 */
[----:B-1----:R-:W2:Y:S01]  /*17f0*/  LDG.E R3, desc[UR6][R4.64+0xc00] ;  /* 0x000c000604037981 */ /* 0x002ea2000c1e1900 */
[----:B------:R-:W2:Y:S02]  /*1800*/  LDCU UR5, c[0x0][0x3a0] ;  /* 0x00007400ff0577ac */ /* 0x000ea40008000800 */
[----:B--2---:R-:W-:-:S05]  /*1810*/  SHF.R.U32.HI R3, RZ, UR5, R3 ;  /* 0x00000005ff037c19 */ /* 0x004fca0008011603 */
[----:B------:R-:W-:-:S05]  /*1820*/  IMAD.SHL.U32 R3, R3, 0x4, RZ ;  /* 0x0000000403037824 */ /* 0x000fca00078e00ff */
[----:B------:R-:W-:-:S05]  /*1830*/  LOP3.LUT R3, R3, 0x3fc, RZ, 0xc0, !PT ;  /* 0x000003fc03037812 */ /* 0x000fca00078ec0ff */
[----:B------:R2:W-:Y:S02]  /*1840*/  ATOMS.POPC.INC.32 RZ, [R3+UR4] ;  /* 0x0000000003ff7f8c */ /* 0x0005e4000d800004 */
.L_x_49:
[----:B------:R-:W-:Y:S05]  /*1850*/  BSYNC.RECONVERGENT B0 ;  /* 0x0000000000007941 */ /* 0x000fea0003800200 */
.L_x_48:
[----:B------:R-:W-:Y:S01]  /*1860*/  ISETP.NE.AND P6, PT, R8, RZ, PT ;  /* 0x000000ff0800720c */ /* 0x000fe20003fc5270 */
[----:B------:R-:W-:-:S12]  /*1870*/  BSSY.RECONVERGENT B0, `(.L_x_50) ;  /* 0x0000008000007945 */ /* 0x000fd80003800200 */
[----:B------:R-:W-:Y:S05]  /*1880*/  @P6 BRA `(.L_x_51) ;  /* 0x0000000000186947 */ /* 0x000fea0003800000 */
[----:B-12---:R-:W2:Y:S01]  /*1890*/  LDG.E R3, desc[UR6][R4.64+0xc80] ;  /* 0x000c800604037981 */ /* 0x006ea2000c1e1900 */
[----:B------:R-:W2:Y:S02]  /*18a0*/  LDCU UR5, c[0x0][0x3a0] ;  /* 0x00007400ff0577ac */ /* 0x000ea40008000800 */
[----:B--2---:R-:W-:-:S05]  /*18b0*/  SHF.R.U32.HI R3, RZ, UR5, R3 ;  /* 0x00000005ff037c19 */ /* 0x004fca0008011603 */
[----:B------:R-:W-:-:S05]  /*18c0*/  IMAD.SHL.U32 R3, R3, 0x4, RZ ;  /* 0x0000000403037824 */ /* 0x000fca00078e00ff */
[----:B------:R-:W-:-:S05]  /*18d0*/  LOP3.LUT R3, R3, 0x3fc, RZ, 0xc0, !PT ;  /* 0x000003fc03037812 */ /* 0x000fca00078ec0ff */
[----:B------:R3:W-:Y:S02]  /*18e0*/  ATOMS.POPC.INC.32 RZ, [R3+UR4] ;  /* 0x0000000003ff7f8c */ /* 0x0007e4000d800004 */
.L_x_51:
[----:B------:R-:W-:Y:S05]  /*18f0*/  BSYNC.RECONVERGENT B0 ;  /* 0x0000000000007941 */ /* 0x000fea0003800200 */
.L_x_50:
[----:B------:R-:W-:Y:S04]  /*1900*/  BSSY.RECONVERGENT B0, `(.L_x_52) ;  /* 0x0000008000007945 */ /* 0x000fe80003800200 */
[----:B------:R-:W-:Y:S05]  /*1910*/  @P0 BRA `(.L_x_53) ;  /* 0x0000000000180947 */ /* 0x000fea0003800000 */
[----:B-123--:R-:W2:Y:S01]  /*1920*/  LDG.E R3, desc[UR6][R4.64+0xd00] ;  /* 0x000d000604037981 */ /* 0x00eea2000c1e1900 */
[----:B------:R-:W2:Y:S02]  /*1930*/  LDCU UR5, c[0x0][0x3a0] ;  /* 0x00007400ff0577ac */ /* 0x000ea40008000800 */
[----:B--2---:R-:W-:-:S05]  /*1940*/  SHF.R.U32.HI R3, RZ, UR5, R3 ;  /* 0x00000005ff037c19 */ /* 0x004fca0008011603 */
[----:B------:R-:W-:-:S05]  /*1950*/  IMAD.SHL.U32 R3, R3, 0x4, RZ ;  /* 0x0000000403037824 */ /* 0x000fca00078e00ff */
[----:B------:R-:W-:-:S05]  /*1960*/  LOP3.LUT R3, R3, 0x3fc, RZ, 0xc0, !PT ;  /* 0x000003fc03037812 */ /* 0x000fca00078ec0ff */
[----:B------:R4:W-:Y:S02]  /*1970*/  ATOMS.POPC.INC.32 RZ, [R3+UR4] ;  /* 0x0000000003ff7f8c */ /* 0x0009e4000d800004 */
.L_x_53:
[----:B------:R-:W-:Y:S05]  /*1980*/  BSYNC.RECONVERGENT B0 ;  /* 0x0000000000007941 */ /* 0x000fea0003800200 */
.L_x_52:
[----:B------:R-:W-:Y:S04]  /*1990*/  BSSY.RECONVERGENT B0, `(.L_x_54) ;  /* 0x0000008000007945 */ /* 0x000fe80003800200 */
[----:B------:R-:W-:Y:S05]  /*19a0*/  @P1 BRA `(.L_x_55) ;  /* 0x0000000000181947 */ /* 0x000fea0003800000 */
[----:B-1234-:R-:W2:Y:S01]  /*19b0*/  LDG.E R3, desc[UR6][R4.64+0xd80] ;  /* 0x000d800604037981 */ /* 0x01eea2000c1e1900 */
[----:B------:R-:W2:Y:S02]  /*19c0*/  LDCU UR5, c[0x0][0x3a0] ;  /* 0x00007400ff0577ac */ /* 0x000ea40008000800 */
[----:B--2---:R-:W-:-:S05]  /*19d0*/  SHF.R.U32.HI R3, RZ, UR5, R3 ;  /* 0x00000005ff037c19 */ /* 0x004fca0008011603 */
[----:B------:R-:W-:-:S05]  /*19e0*/  IMAD.SHL.U32 R3, R3, 0x4, RZ ;  /* 0x0000000403037824 */ /* 0x000fca00078e00ff */
[----:B------:R-:W-:-:S05]  /*19f0*/  LOP3.LUT R3, R3, 0x3fc, RZ, 0xc0, !PT ;  /* 0x000003fc03037812 */ /* 0x000fca00078ec0ff */
[----:B------:R1:W-:Y:S02]  /*1a00*/  ATOMS.POPC.INC.32 RZ, [R3+UR4] ;  /* 0x0000000003ff7f8c */ /* 0x0003e4000d800004 */
.L_x_55:
[----:B------:R-:W-:Y:S05]  /*1a10*/  BSYNC.RECONVERGENT B0 ;  /* 0x0000000000007941 */ /* 0x000fea0003800200 */
.L_x_54:
        /* <DEDUP_REMOVED lines=8> */
.L_x_57:
[----:B------:R-:W-:Y:S05]  /*1aa0*/  BSYNC.RECONVERGENT B0 ;  /* 0x0000000000007941 */ /* 0x000fea0003800200 */
.L_x_56:
        /* <DEDUP_REMOVED lines=8> */
.L_x_59:
[----:B------:R-:W-:Y:S05]  /*1b30*/  BSYNC.RECONVERGENT B0 ;  /* 0x0000000000007941 */ /* 0x000fea0003800200 */
.L_x_58:
        /* <DEDUP_REMOVED lines=8> */
.L_x_61:
[----:B------:R-:W-:Y:S05]  /*1bc0*/  BSYNC.RECONVERGENT B0 ;  /* 0x0000000000007941 */ /* 0x000fea0003800200 */
.L_x_60:
[----:B------:R-:W-:Y:S04]  /*1bd0*/  BSSY.RECONVERGENT B0, `(.L_x_62) ;  /* 0x0000008000007945 */ /* 0x000fe80003800200 */
[----:B------:R-:W-:Y:S05]  /*1be0*/  @P5 BRA `(.L_x_63) ;  /* 0x0000000000185947 */ /* 0x000fea0003800000 */
[----:B------:R-:W1:Y:S01]  /*1bf0*/  LDG.E R4, desc[UR6][R4.64+0xf80] ;  /* 0x000f800604047981 */ /* 0x000e62000c1e1900 */
[----:B------:R-:W1:Y:S02]  /*1c00*/  LDCU UR5, c[0x0][0x3a0] ;  /* 0x00007400ff0577ac */ /* 0x000e640008000800 */
[----:B-1234-:R-:W-:-:S05]  /*1c10*/  SHF.R.U32.HI R3, RZ, UR5, R4 ;  /* 0x00000005ff037c19 */ /* 0x01efca0008011604 */
[----:B------:R-:W-:-:S05]  /*1c20*/  IMAD.SHL.U32 R3, R3, 0x4, RZ ;  /* 0x0000000403037824 */ /* 0x000fca00078e00ff */
[----:B------:R-:W-:-:S05]  /*1c30*/  LOP3.LUT R3, R3, 0x3fc, RZ, 0xc0, !PT ;  /* 0x000003fc03037812 */ /* 0x000fca00078ec0ff */
[----:B------:R1:W-:Y:S02]  /*1c40*/  ATOMS.POPC.INC.32 RZ, [R3+UR4] ;  /* 0x0000000003ff7f8c */ /* 0x0003e4000d800004 */
.L_x_63:
[----:B------:R-:W-:Y:S05]  /*1c50*/  BSYNC.RECONVERGENT B0 ;  /* 0x0000000000007941 */ /* 0x000fea0003800200 */
.L_x_62:
[----:B------:R-:W5:Y:S01]  /*1c60*/  LDS R4, [R2] ;  /* 0x0000000002047984 */ /* 0x000f620000000800 */
[C---:B------:R-:W-:Y:S01]  /*1c70*/  ISETP.NE.AND P0, PT, R0.reuse, RZ, PT ;  /* 0x000000ff0000720c */ /* 0x040fe20003f05270 */
[----:B------:R-:W-:Y:S01]  /*1c80*/  UIMAD.WIDE.U32 UR10, UR13, 0x1000, URZ ;  /* 0x000010000d0a78a5 */ /* 0x000fe2000f8e00ff */
[C---:B------:R-:W-:Y:S01]  /*1c90*/  ISETP.GE.U32.AND P1, PT, R0.reuse, 0x2, PT ;  /* 0x000000020000780c */ /* 0x040fe20003f26070 */
[----:B------:R-:W-:Y:S01]  /*1ca0*/  UIMAD.WIDE.U32 UR4, UR13, 0x400, URZ ;  /* 0x000004000d0478a5 */ /* 0x000fe2000f8e00ff */
[C---:B------:R-:W-:Y:S02]  /*1cb0*/  ISETP.GE.U32.AND P2, PT, R0.reuse, 0x4, PT ;  /* 0x000000040000780c */ /* 0x040fe40003f46070 */
[C---:B------:R-:W-:Y:S02]  /*1cc0*/  ISETP.GE.U32.AND P3, PT, R0.reuse, 0x8, PT ;  /* 0x000000080000780c */ /* 0x040fe40003f66070 */
[----:B------:R-:W-:Y:S01]  /*1cd0*/  ISETP.GE.U32.AND P4, PT, R0, 0x10, PT ;  /* 0x000000100000780c */ /* 0x000fe20003f86070 */
[----:B-----5:R-:W5:Y:S02]  /*1ce0*/  SHFL.UP PT, R5, R4, 0x1, RZ ;  /* 0x0420000004057989 */ /* 0x020f6400000e00ff */
[----:B-----5:R-:W-:-:S05]  /*1cf0*/  SEL R5, R5, RZ, P0 ;  /* 0x000000ff05057207 */ /* 0x020fca0000000000 */
[----:B------:R-:W-:-:S05]  /*1d00*/  IMAD.IADD R5, R4, 0x1, R5 ;  /* 0x0000000104057824 */ /* 0x000fca00078e0205 */
[----:B------:R-:W5:Y:S02]  /*1d10*/  SHFL.UP PT, R6, R5, 0x2, RZ ;  /* 0x0440000005067989 */ /* 0x000f6400000e00ff */
        /* <DEDUP_REMOVED lines=10> */
[----:B------:R-:W-:-:S04]  /*1dc0*/  IMAD.IADD R5, R6, 0x1, R5 ;  /* 0x0000000106057824 */ /* 0x000fc800078e0205 */
[----:B------:R-:W-:Y:S01]  /*1dd0*/  IMAD.IADD R7, R5, 0x1, -R4 ;  /* 0x0000000105077824 */ /* 0x000fe200078e0a04 */
[----:B------:R-:W-:Y:S01]  /*1de0*/  NOP ;  /* 0x0000000000007918 */ /* 0x000fe20000000000 */
[----:B------:R-:W-:Y:S01]  /*1df0*/  NOP ;  /* 0x0000000000007918 */ /* 0x000fe20000000000 */
[----:B------:R-:W-:Y:S01]  /*1e00*/  NOP ;  /* 0x0000000000007918 */ /* 0x000fe20000000000 */
[----:B------:R-:W-:Y:S01]  /*1e10*/  NOP ;  /* 0x0000000000007918 */ /* 0x000fe20000000000 */
[----:B------:R-:W-:Y:S01]  /*1e20*/  NOP ;  /* 0x0000000000007918 */ /* 0x000fe20000000000 */
[----:B------:R-:W-:Y:S01]  /*1e30*/  NOP ;  /* 0x0000000000007918 */ /* 0x000fe20000000000 */
[----:B-1234-:R-:W1:Y:S04]  /*1e40*/  LDS R3, [R2+0x80] ;  /* 0x0000800002037984 */ /* 0x01ee680000000800 */
[----:B------:R-:W-:Y:S04]  /*1e50*/  STS [R2], R7 ;  /* 0x0000000702007388 */ /* 0x000fe80000000800 */
[----:B------:R-:W-:Y:S04]  /*1e60*/  SHFL.IDX PT, R6, R5, 0x1f, 0x1f ;  /* 0x03e01f0005067f89 */ /* 0x000fe800000e0000 */
[----:B-1----:R-:W1:Y:S02]  /*1e70*/  SHFL.UP PT, R8, R3, 0x1, RZ ;  /* 0x0420000003087989 */ /* 0x002e6400000e00ff */
[----:B-1----:R-:W-:-:S05]  /*1e80*/  SEL R8, R8, RZ, P0 ;  /* 0x000000ff08087207 */ /* 0x002fca0000000000 */
[----:B------:R-:W-:-:S05]  /*1e90*/  IMAD.IADD R8, R3, 0x1, R8 ;  /* 0x0000000103087824 */ /* 0x000fca00078e0208 */
[----:B------:R-:W1:Y:S02]  /*1ea0*/  SHFL.UP PT, R9, R8, 0x2, RZ ;  /* 0x0440000008097989 */ /* 0x000e6400000e00ff */
        /* <DEDUP_REMOVED lines=11> */
[----:B------:R-:W-:Y:S01]  /*1f60*/  IADD3 R7, PT, PT, R8, R6, -R3 ;  /* 0x0000000608077210 */ /* 0x000fe20007ffe803 */
[----:B------:R-:W-:Y:S01]  /*1f70*/  NOP ;  /* 0x0000000000007918 */ /* 0x000fe20000000000 */
[----:B------:R-:W-:Y:S01]  /*1f80*/  NOP ;  /* 0x0000000000007918 */ /* 0x000fe20000000000 */
[----:B------:R-:W-:Y:S01]  /*1f90*/  NOP ;  /* 0x0000000000007918 */ /* 0x000fe20000000000 */
[----:B------:R-:W-:Y:S01]  /*1fa0*/  NOP ;  /* 0x0000000000007918 */ /* 0x000fe20000000000 */
[----:B------:R-:W-:Y:S01]  /*1fb0*/  NOP ;  /* 0x0000000000007918 */ /* 0x000fe20000000000 */
[----:B------:R-:W-:Y:S01]  /*1fc0*/  NOP ;  /* 0x0000000000007918 */ /* 0x000fe20000000000 */
[----:B------:R-:W1:Y:S04]  /*1fd0*/  LDS R4, [R2+0x100] ;  /* 0x0001000002047984 */ /* 0x000e680000000800 */
[----:B------:R-:W-:Y:S04]  /*1fe0*/  STS [R2+0x80], R7 ;  /* 0x0000800702007388 */ /* 0x000fe80000000800 */
[----:B-1----:R-:W1:Y:S02]  /*1ff0*/  SHFL.UP PT, R9, R4, 0x1, RZ ;  /* 0x0420000004097989 */ /* 0x002e6400000e00ff */
[----:B-1----:R-:W-:-:S05]  /*2000*/  SEL R9, R9, RZ, P0 ;  /* 0x000000ff09097207 */ /* 0x002fca0000000000 */
[----:B------:R-:W-:-:S05]  /*2010*/  IMAD.IADD R9, R4, 0x1, R9 ;  /* 0x0000000104097824 */ /* 0x000fca00078e0209 */
[----:B------:R-:W1:Y:S02]  /*2020*/  SHFL.UP PT, R5, R9, 0x2, RZ ;  /* 0x0440000009057989 */ /* 0x000e6400000e00ff */
[----:B-1----:R-:W-:-:S05]  /*2030*/  SEL R10, R5, RZ, P1 ;  /* 0x000000ff050a7207 */ /* 0x002fca0000800000 */
[----:B------:R-:W-:-:S05]  /*2040*/  IMAD.IADD R10, R9, 0x1, R10 ;  /* 0x00000001090a7824 */ /* 0x000fca00078e020a */
[----:B------:R-:W1:Y:S02]  /*2050*/  SHFL.UP PT, R5, R10, 0x4, RZ ;  /* 0x048000000a057989 */ /* 0x000e6400000e00ff */
[----:B-1----:R-:W-:Y:S01]  /*2060*/  SEL R5, R5, RZ, P2 ;  /* 0x000000ff05057207 */ /* 0x002fe20001000000 */
[----:B------:R-:W-:Y:S01]  /*2070*/  NOP ;  /* 0x0000000000007918 */ /* 0x000fe20000000000 */
[----:B------:R-:W-:Y:S01]  /*2080*/  NOP ;  /* 0x0000000000007918 */ /* 0x000fe20000000000 */
[----:B------:R-:W-:Y:S01]  /*2090*/  NOP ;  /* 0x0000000000007918 */ /* 0x000fe20000000000 */
[----:B------:R-:W-:Y:S01]  /*20a0*/  NOP ;  /* 0x0000000000007918 */ /* 0x000fe20000000000 */
[----:B------:R-:W-:Y:S01]  /*20b0*/  NOP ;  /* 0x0000000000007918 */ /* 0x000fe20000000000 */
[----:B------:R-:W-:Y:S01]  /*20c0*/  NOP ;  /* 0x0000000000007918 */ /* 0x000fe20000000000 */
[----:B------:R-:W1:Y:S04]  /*20d0*/  LDS R3, [R2+0x180] ;  /* 0x0001800002037984 */ /* 0x000e680000000800 */
[----:B-1----:R-:W1:Y:S02]  /*20e0*/  SHFL.UP PT, R7, R3, 0x1, RZ ;  /* 0x0420000003077989 */ /* 0x002e6400000e00ff */
[----:B-1----:R-:W-:Y:S01]  /*20f0*/  SEL R12, R7, RZ, P0 ;  /* 0x000000ff070c7207 */ /* 0x002fe20000000000 */
[----:B------:R-:W-:-:S04]  /*2100*/  IMAD.IADD R7, R10, 0x1, R5 ;  /* 0x000000010a077824 */ /* 0x000fc800078e0205 */
[----:B------:R-:W-:Y:S01]  /*2110*/  IMAD.IADD R11, R3, 0x1, R12 ;  /* 0x00000001030b7824 */ /* 0x000fe200078e020c */
[----:B------:R-:W-:Y:S04]  /*2120*/  SHFL.UP PT, R5, R7, 0x8, RZ ;  /* 0x0500000007057989 */ /* 0x000fe800000e00ff */
[----:B------:R-:W1:Y:S02]  /*2130*/  SHFL.UP PT, R12, R11, 0x2, RZ ;  /* 0x044000000b0c7989 */ /* 0x000e6400000e00ff */
[----:B-1----:R-:W-:-:S05]  /*2140*/  SEL R12, R12, RZ, P1 ;  /* 0x000000ff0c0c7207 */ /* 0x002fca0000800000 */
[----:B------:R-:W-:Y:S01]  /*2150*/  IMAD.IADD R13, R11, 0x1, R12 ;  /* 0x000000010b0d7824 */ /* 0x000fe200078e020c */
[----:B------:R-:W-:Y:S02]  /*2160*/  SEL R12, R5, RZ, P3 ;  /* 0x000000ff050c7207 */ /* 0x000fe40001800000 */
[----:B------:R-:W1:Y:S03]  /*2170*/  SHFL.IDX PT, R5, R8, 0x1f, 0x1f ;  /* 0x03e01f0008057f89 */ /* 0x000e6600000e0000 */
[----:B------:R-:W-:Y:S01]  /*2180*/  IMAD.IADD R12, R7, 0x1, R12 ;  /* 0x00000001070c7824 */ /* 0x000fe200078e020c */
[----:B------:R-:W2:Y:S04]  /*2190*/  SHFL.UP PT, R14, R13, 0x4, RZ ;  /* 0x048000000d0e7989 */ /* 0x000ea800000e00ff */
[----:B------:R-:W3:Y:S01]  /*21a0*/  SHFL.UP PT, R9, R12, 0x10, RZ ;  /* 0x060000000c097989 */ /* 0x000ee200000e00ff */
[----:B-1----:R-:W-:Y:S01]  /*21b0*/  IMAD.IADD R5, R6, 0x1, R5 ;  /* 0x0000000106057824 */ /* 0x002fe200078e0205 */
[----:B--2---:R-:W-:-:S02]  /*21c0*/  SEL R14, R14, RZ, P2 ;  /* 0x000000ff0e0e7207 */ /* 0x004fc40001000000 */
[----:B---3--:R-:W-:-:S03]  /*21d0*/  SEL R9, R9, RZ, P4 ;  /* 0x000000ff09097207 */ /* 0x008fc60002000000 */
[----:B------:R-:W-:Y:S02]  /*21e0*/  IMAD.IADD R14, R13, 0x1, R14 ;  /* 0x000000010d0e7824 */ /* 0x000fe400078e020e */
[----:B------:R-:W-:-:S03]  /*21f0*/  IMAD.IADD R9, R12, 0x1, R9 ;  /* 0x000000010c097824 */ /* 0x000fc600078e0209 */
[----:B------:R-:W1:Y:S02]  /*2200*/  SHFL.UP PT, R10, R14, 0x8, RZ ;  /* 0x050000000e0a7989 */ /* 0x000e6400000e00ff */
[----:B------:R-:W-:Y:S02]  /*2210*/  IADD3 R7, PT, PT, R9, R5, -R4 ;  /* 0x0000000509077210 */ /* 0x000fe40007ffe804 */
[----:B------:R-:W2:Y:S04]  /*2220*/  SHFL.IDX PT, R6, R9, 0x1f, 0x1f ;  /* 0x03e01f0009067f89 */ /* 0x000ea800000e0000 */
[----:B------:R-:W-:Y:S01]  /*2230*/  STS [R2+0x100], R7 ;  /* 0x0001000702007388 */ /* 0x000fe20000000800 */
[----:B-1----:R-:W-:-:S05]  /*2240*/  SEL R11, R10, RZ, P3 ;  /* 0x000000ff0a0b7207 */ /* 0x002fca0001800000 */
[----:B------:R-:W-:Y:S02]  /*2250*/  IMAD.IADD R11, R14, 0x1, R11 ;  /* 0x000000010e0b7824 */ /* 0x000fe400078e020b */
[----:B--2---:R-:W-:-:S03]  /*2260*/  IMAD.IADD R6, R5, 0x1, R6 ;  /* 0x0000000105067824 */ /* 0x004fc600078e0206 */
        /* <DEDUP_REMOVED lines=21> */
[----:B------:R-:W-:Y:S01]  /*23c0*/  IMAD.IADD R7, R8, 0x1, R7 ;  /* 0x0000000108077824 */ /* 0x000fe200078e0207 */
        /* <DEDUP_REMOVED lines=8> */
[----:B-1----:R-:W-:-:S05]  /*2450*/  SEL R10, R10, RZ, P0 ;  /* 0x000000ff0a0a7207 */ /* 0x002fca0000000000 */
[----:B------:R-:W-:Y:S02]  /*2460*/  IMAD.IADD R11, R3, 0x1, R10 ;  /* 0x00000001030b7824 */ /* 0x000fe400078e020a */
[----:B------:R-:W1:Y:S04]  /*2470*/  SHFL.UP PT, R10, R7, 0x8, RZ ;  /* 0x05000000070a7989 */ /* 0x000e6800000e00ff */
[----:B------:R-:W2:Y:S01]  /*2480*/  SHFL.UP PT, R12, R11, 0x2, RZ ;  /* 0x044000000b0c7989 */ /* 0x000ea200000e00ff */
[----:B-1----:R-:W-:Y:S02]  /*2490*/  SEL R10, R10, RZ, P3 ;  /* 0x000000ff0a0a7207 */ /* 0x002fe40001800000 */
[----:B--2---:R-:W-:-:S03]  /*24a0*/  SEL R12, R12, RZ, P1 ;  /* 0x000000ff0c0c7207 */ /* 0x004fc60000800000 */
[----:B------:R-:W-:Y:S02]  /*24b0*/  IMAD.IADD R10, R7, 0x1, R10 ;  /* 0x00000001070a7824 */ /* 0x000fe400078e020a */
[----:B------:R-:W-:-:S03]  /*24c0*/  IMAD.IADD R9, R11, 0x1, R12 ;  /* 0x000000010b097824 */ /* 0x000fc600078e020c */
[----:B------:R-:W1:Y:S04]  /*24d0*/  SHFL.UP PT, R8, R10, 0x10, RZ ;  /* 0x060000000a087989 */ /* 0x000e6800000e00ff */
[----:B------:R-:W2:Y:S01]  /*24e0*/  SHFL.UP PT, R12, R9, 0x4, RZ ;  /* 0x04800000090c7989 */ /* 0x000ea200000e00ff */
[----:B-1----:R-:W-:Y:S02]  /*24f0*/  SEL R7, R8, RZ, P4 ;  /* 0x000000ff08077207 */ /* 0x002fe40002000000 */
[----:B--2---:R-:W-:-:S03]  /*2500*/  SEL R12, R12, RZ, P2 ;  /* 0x000000ff0c0c7207 */ /* 0x004fc60001000000 */
[----:B------:R-:W-:Y:S02]  /*2510*/  IMAD.IADD R8, R10, 0x1, R7 ;  /* 0x000000010a087824 */ /* 0x000fe400078e0207 */
[----:B------:R-:W-:Y:S02]  /*2520*/  IMAD.IADD R7, R6, 0x1, R5 ;  /* 0x0000000106077824 */ /* 0x000fe400078e0205 */
[----:B------:R-:W-:Y:S02]  /*2530*/  IMAD.IADD R11, R9, 0x1, R12 ;  /* 0x00000001090b7824 */ /* 0x000fe400078e020c */
[----:B------:R-:W1:Y:S01]  /*2540*/  SHFL.IDX PT, R12, R8, 0x1f, 0x1f ;  /* 0x03e01f00080c7f89 */ /* 0x000e6200000e0000 */
[----:B------:R-:W-:-:S03]  /*2550*/  IADD3 R9, PT, PT, R8, R7, -R4 ;  /* 0x0000000708097210 */ /* 0x000fc60007ffe804 */
[----:B------:R-:W2:Y:S04]  /*2560*/  SHFL.UP PT, R13, R11, 0x8, RZ ;  /* 0x050000000b0d7989 */ /* 0x000ea800000e00ff */
[----:B------:R-:W-:Y:S01]  /*2570*/  STS [R2+0x200], R9 ;  /* 0x0002000902007388 */ /* 0x000fe20000000800 */
[----:B-1----:R-:W-:Y:S01]  /*2580*/  IMAD.IADD R4, R7, 0x1, R12 ;  /* 0x0000000107047824 */ /* 0x002fe200078e020c */
[----:B--2---:R-:W-:-:S05]  /*2590*/  SEL R14, R13, RZ, P3 ;  /* 0x000000ff0d0e7207 */ /* 0x004fca0001800000 */
        /* <DEDUP_REMOVED lines=10> */
[----:B------:R-:W1:Y:S01]  /*2640*/  LDS R5, [R2+0x300] ;  /* 0x0003000002057984 */ /* 0x000e620000000800 */
[----:B------:R-:W-:-:S05]  /*2650*/  IADD3 R7, PT, PT, R6, R4, -R3 ;  /* 0x0000000406077210 */ /* 0x000fca0007ffe803 */
[----:B------:R-:W-:Y:S04]  /*2660*/  STS [R2+0x280], R7 ;  /* 0x0002800702007388 */ /* 0x000fe80000000800 */
[----:B-1----:R-:W1:Y:S02]  /*2670*/  SHFL.UP PT, R8, R5, 0x1, RZ ;  /* 0x0420000005087989 */ /* 0x002e6400000e00ff */
        /* <DEDUP_REMOVED lines=13> */
[----:B-1----:R-:W-:-:S02]  /*2750*/  SEL R10, R9, RZ, P0 ;  /* 0x000000ff090a7207 */ /* 0x002fc40000000000 */
[----:B------:R-:W1:Y:S03]  /*2760*/  SHFL.UP PT, R9, R7, 0x4, RZ ;  /* 0x0480000007097989 */ /* 0x000e6600000e00ff */
[----:B------:R-:W-:-:S05]  /*2770*/  IMAD.IADD R11, R3, 0x1, R10 ;  /* 0x00000001030b7824 */ /* 0x000fca00078e020a */
[----:B------:R-:W2:Y:S01]  /*2780*/  SHFL.UP PT, R12, R11, 0x2, RZ ;  /* 0x044000000b0c7989 */ /* 0x000ea200000e00ff */
[----:B-1----:R-:W-:-:S05]  /*2790*/  SEL R10, R9, RZ, P2 ;  /* 0x000000ff090a7207 */ /* 0x002fca0001000000 */
[----:B------:R-:W-:Y:S01]  /*27a0*/  IMAD.IADD R10, R7, 0x1, R10 ;  /* 0x00000001070a7824 */ /* 0x000fe200078e020a */
[----:B--2---:R-:W-:-:S04]  /*27b0*/  SEL R12, R12, RZ, P1 ;  /* 0x000000ff0c0c7207 */ /* 0x004fc80000800000 */
[----:B------:R-:W1:Y:S01]  /*27c0*/  SHFL.UP PT, R8, R10, 0x8, RZ ;  /* 0x050000000a087989 */ /* 0x000e6200000e00ff */
[----:B------:R-:W-:-:S05]  /*27d0*/  IMAD.IADD R12, R11, 0x1, R12 ;  /* 0x000000010b0c7824 */ /* 0x000fca00078e020c */
[----:B------:R-:W2:Y:S01]  /*27e0*/  SHFL.UP PT, R13, R12, 0x4, RZ ;  /* 0x048000000c0d7989 */ /* 0x000ea200000e00ff */
[----:B-1----:R-:W-:-:S05]  /*27f0*/  SEL R9, R8, RZ, P3 ;  /* 0x000000ff08097207 */ /* 0x002fca0001800000 */
[----:B------:R-:W-:Y:S01]  /*2800*/  IMAD.IADD R9, R10, 0x1, R9 ;  /* 0x000000010a097824 */ /* 0x000fe200078e0209 */
[----:B--2---:R-:W-:-:S04]  /*2810*/  SEL R13, R13, RZ, P2 ;  /* 0x000000ff0d0d7207 */ /* 0x004fc80001000000 */
[----:B------:R-:W1:Y:S01]  /*2820*/  SHFL.UP PT, R7, R9, 0x10, RZ ;  /* 0x0600000009077989 */ /* 0x000e6200000e00ff */
[----:B------:R-:W-:Y:S02]  /*2830*/  IMAD.IADD R13, R12, 0x1, R13 ;  /* 0x000000010c0d7824 */ /* 0x000fe400078e020d */
[----:B------:R-:W-:-:S03]  /*2840*/  IMAD.U32 R12, RZ, RZ, UR4 ;  /* 0x00000004ff0c7e24 */ /* 0x000fc6000f8e00ff */
[----:B------:R-:W2:Y:S01]  /*2850*/  SHFL.UP PT, R11, R13, 0x8, RZ ;  /* 0x050000000d0b7989 */ /* 0x000ea200000e00ff */
[----:B-1----:R-:W-:-:S03]  /*2860*/  SEL R8, R7, RZ, P4 ;  /* 0x000000ff07087207 */ /* 0x002fc60002000000 */
[----:B------:R-:W1:Y:S02]  /*2870*/  SHFL.IDX PT, R7, R6, 0x1f, 0x1f ;  /* 0x03e01f0006077f89 */ /* 0x000e6400000e0000 */
[----:B------:R-:W-:Y:S02]  /*2880*/  IMAD.IADD R8, R9, 0x1, R8 ;  /* 0x0000000109087824 */ /* 0x000fe400078e0208 */
[----:B------:R-:W-:Y:S01]  /*2890*/  IMAD.U32 R9, RZ, RZ, UR5 ;  /* 0x00000005ff097e24 */ /* 0x000fe2000f8e00ff */
[----:B--2---:R-:W-:Y:S02]  /*28a0*/  SEL R14, R11, RZ, P3 ;  /* 0x000000ff0b0e7207 */ /* 0x004fe40001800000 */
[----:B------:R2:W3:Y:S03]  /*28b0*/  SHFL.IDX PT, R10, R8, 0x1f, 0x1f ;  /* 0x03e01f00080a7f89 */ /* 0x0004e600000e0000 */
[----:B------:R-:W-:-:S02]  /*28c0*/  IMAD.IADD R14, R13, 0x1, R14 ;  /* 0x000000010d0e7824 */ /* 0x000fc400078e020e */
[----:B------:R-:W-:-:S03]  /*28d0*/  IMAD.U32 R13, RZ, RZ, UR5 ;  /* 0x00000005ff0d7e24 */ /* 0x000fc6000f8e00ff */
[----:B------:R-:W4:Y:S01]  /*28e0*/  SHFL.UP PT, R11, R14, 0x10, RZ ;  /* 0x060000000e0b7989 */ /* 0x000f2200000e00ff */
[----:B------:R-:W-:Y:S02]  /*28f0*/  IMAD.MOV.U32 R12, RZ, RZ, R13 ;  /* 0x000000ffff0c7224 */ /* 0x000fe400078e000d */
[----:B-1----:R-:W-:-:S05]  /*2900*/  IMAD.IADD R4, R4, 0x1, R7 ;  /* 0x0000000104047824 */ /* 0x002fca00078e0207 */
[----:B------:R-:W-:Y:S01]  /*2910*/  IADD3 R7, PT, PT, R8, R4, -R5 ;  /* 0x0000000408077210 */ /* 0x000fe20007ffe805 */
[----:B--2---:R-:W-:Y:S01]  /*2920*/  IMAD.U32 R8, RZ, RZ, UR4 ;  /* 0x00000004ff087e24 */ /* 0x004fe2000f8e00ff */
[----:B---3--:R-:W-:Y:S01]  /*2930*/  IADD3 R10, PT, PT, -R3, R10, R4 ;  /* 0x0000000a030a7210 */ /* 0x008fe20007ffe104 */
[----:B------:R-:W-:Y:S01]  /*2940*/  IMAD.MOV.U32 R3, RZ, RZ, R9 ;  /* 0x000000ffff037224 */ /* 0x000fe200078e0009 */
[----:B------:R-:W1:Y:S01]  /*2950*/  LDC.64 R4, c[0x0][0x390] ;  /* 0x0000e400ff047b82 */ /* 0x000e620000000a00 */
[----:B------:R2:W-:Y:S01]  /*2960*/  STS [R2+0x300], R7 ;  /* 0x0003000702007388 */ /* 0x0005e20000000800 */
[----:B----4-:R-:W-:-:S04]  /*2970*/  SEL R11, R11, RZ, P4 ;  /* 0x000000ff0b0b7207 */ /* 0x010fc80002000000 */
[----:B------:R-:W-:Y:S01]  /*2980*/  IADD3 R11, PT, PT, R10, R14, R11 ;  /* 0x0000000e0a0b7210 */ /* 0x000fe20007ffe00b */
[----:B--2---:R-:W-:Y:S01]  /*2990*/  IMAD.WIDE.U32 R6, R0, 0x4, RZ ;  /* 0x0000000400067825 */ /* 0x004fe200078e00ff */
[----:B------:R-:W-:Y:S02]  /*29a0*/  NOP ;  /* 0x0000000000007918 */ /* 0x000fe40000000000 */
[----:B------:R-:W-:Y:S01]  /*29b0*/  LOP3.LUT R10, R6, UR10, RZ, 0xfc, !PT ;  /* 0x0000000a060a7c12 */ /* 0x000fe2000f8efcff */
[----:B------:R-:W-:Y:S01]  /*29c0*/  NOP ;  /* 0x0000000000007918 */ /* 0x000fe20000000000 */
[----:B------:R-:W-:Y:S01]  /*29d0*/  NOP ;  /* 0x0000000000007918 */ /* 0x000fe20000000000 */
[----:B------:R-:W-:Y:S01]  /*29e0*/  LOP3.LUT R6, R0, UR4, RZ, 0xfc, !PT ;  /* 0x0000000400067c12 */ /* 0x000fe2000f8efcff */
[----:B------:R-:W-:Y:S01]  /*29f0*/  NOP ;  /* 0x0000000000007918 */ /* 0x000fe20000000000 */
[----:B------:R-:W-:Y:S01]  /*2a00*/  LOP3.LUT R7, R7, UR11, RZ, 0xfc, !PT ;  /* 0x0000000b07077c12 */ /* 0x000fe2000f8efcff */
[----:B------:R-:W-:Y:S01]  /*2a10*/  NOP ;  /* 0x0000000000007918 */ /* 0x000fe20000000000 */
[----:B------:R-:W-:Y:S01]  /*2a20*/  IADD3 R10, P0, PT, R10, UR8, RZ ;  /* 0x000000080a0a7c10 */ /* 0x000fe2000ff1e0ff */
[----:B------:R-:W-:Y:S01]  /*2a30*/  NOP ;  /* 0x0000000000007918 */ /* 0x000fe20000000000 */
[----:B------:R2:W-:Y:S02]  /*2a40*/  STS [R2+0x380], R11 ;  /* 0x0003800b02007388 */ /* 0x0005e40000000800 */
[----:B------:R-:W-:Y:S01]  /*2a50*/  IADD3.X R13, PT, PT, R7, UR9, RZ, P0, !PT ;  /* 0x00000009070d7c10 */ /* 0x000fe200087fe4ff */
[----:B------:R-:W-:Y:S01]  /*2a60*/  IMAD.MOV.U32 R15, RZ, RZ, R6 ;  /* 0x000000ffff0f7224 */ /* 0x000fe200078e0006 */
[----:B------:R-:W-:Y:S01]  /*2a70*/  UMOV UR4, URZ ;  /* 0x000000ff00047c82 */ /* 0x000fe20008000000 */
[----:B--2---:R-:W-:-:S07]  /*2a80*/  PRMT R11, R0, 0x7610, R11 ;  /* 0x00007610000b7816 */ /* 0x004fce000000000b */
.L_x_64:
[----:B-1----:R-:W-:-:S04]  /*2a90*/  ISETP.GE.U32.AND P0, PT, R15, R4, PT ;  /* 0x000000040f00720c */ /* 0x002fc80003f06070 */
[----:B------:R-:W-:-:S13]  /*2aa0*/  ISETP.GE.U32.AND.EX P2, PT, R12, R5, PT, P0 ;  /* 0x000000050c00720c */ /* 0x000fda0003f46100 */
[----:B------:R-:W-:Y:S01]  /*2ab0*/  @!P2 IMAD.MOV.U32 R18, RZ, RZ, R10 ;  /* 0x000000ffff12a224 */ /* 0x000fe200078e000a */
[----:B------:R-:W1:Y:S01]  /*2ac0*/  S2R R8, SR_CgaCtaId ;  /* 0x0000000000087919 */ /* 0x000e620000008800 */
[----:B------:R-:W-:Y:S01]  /*2ad0*/  @!P2 IMAD.MOV.U32 R19, RZ, RZ, R13 ;  /* 0x000000ffff13a224 */ /* 0x000fe200078e000d */
[----:B------:R-:W2:Y:S04]  /*2ae0*/  @!P2 LDC R16, c[0x0][0x3a0] ;  /* 0x0000e800ff10ab82 */ /* 0x000ea80000000800 */
[----:B------:R-:W2:Y:S01]  /*2af0*/  @!P2 LDG.E R7, desc[UR6][R18.64] ;  /* 0x000000061207a981 */ /* 0x000ea2000c1e1900 */
[----:B------:R-:W-:Y:S01]  /*2b00*/  ISETP.NE.AND P1, PT, R0, RZ, PT ;  /* 0x000000ff0000720c */ /* 0x000fe20003f25270 */
[----:B------:R-:W-:Y:S01]  /*2b10*/  IMAD.MOV.U32 R17, RZ, RZ, -0x1 ;  /* 0xffffffffff117424 */ /* 0x000fe200078e00ff */
[----:B------:R-:W-:Y:S01]  /*2b20*/  MOV R9, 0x400 ;  /* 0x0000040000097802 */ /* 0x000fe20000000f00 */
[----:B------:R-:W-:Y:S01]  /*2b30*/  UMOV UR5, UR4 ;  /* 0x0000000400057c82 */ /* 0x000fe20008000000 */
[----:B------:R-:W-:Y:S01]  /*2b40*/  ISETP.GE.U32.OR.EX P1, PT, R12, R5, P1, P0 ;  /* 0x000000050c00720c */ /* 0x000fe20000f26500 */
[----:B------:R-:W-:-:S02]  /*2b50*/  UISETP.GE.U32.AND UP0, UPT, UR5, 0x3e0, UPT ;  /* 0x000003e00500788c */ /* 0x000fc4000bf06070 */
[----:B------:R-:W-:Y:S01]  /*2b60*/  UIADD3 UR4, UPT, UPT, UR4, 0x20, URZ ;  /* 0x0000002004047890 */ /* 0x000fe2000fffe0ff */
[----:B--2---:R-:W-:Y:S02]  /*2b70*/  @!P2 SHF.R.U32.HI R16, RZ, R16, R7 ;  /* 0x00000010ff10a219 */ /* 0x004fe40000011607 */
[----:B-1----:R-:W-:Y:S02]  /*2b80*/  LEA R7, R8, R9, 0x18 ;  /* 0x0000000908077211 */ /* 0x002fe400078ec0ff */
[----:B------:R-:W-:Y:S02]  /*2b90*/  @!P2 LOP3.LUT R14, R16, 0xff, RZ, 0xc0, !PT ;  /* 0x000000ff100ea812 */ /* 0x000fe400078ec0ff */
[----:B------:R-:W-:-:S03]  /*2ba0*/  ISETP.NE.AND P2, PT, R0, 0x1, PT ;  /* 0x000000010000780c */ /* 0x000fc60003f45270 */
[----:B------:R-:W-:Y:S01]  /*2bb0*/  IMAD R16, R14, 0x4, R7 ;  /* 0x000000040e107824 */ /* 0x000fe200078e0207 */
[----:B------:R-:W-:-:S04]  /*2bc0*/  ISETP.GE.U32.OR.EX P2, PT, R12, R5, P2, P0 ;  /* 0x000000050c00720c */ /* 0x000fc80001746500 */
[----:B------:R-:W1:Y:S02]  /*2bd0*/  @!P1 LDS R17, [R16] ;  /* 0x0000000010119984 */ /* 0x000e640000000800 */
[----:B-1----:R-:W-:-:S05]  /*2be0*/  @!P1 VIADD R19, R17, 0x1 ;  /* 0x0000000111139836 */ /* 0x002fca0000000000 */
[----:B------:R-:W-:Y:S01]  /*2bf0*/  @!P1 STS [R16], R19 ;  /* 0x0000001310009388 */ /* 0x000fe20000000800 */
[----:B------:R-:W-:Y:S01]  /*2c00*/  BAR.SYNC.DEFER_BLOCKING 0x0 ;  /* 0x0000000000007b1d */ /* 0x000fe20000010000 */
[----:B------:R-:W-:-:S04]  /*2c10*/  ISETP.NE.AND P1, PT, R0, 0x2, PT ;  /* 0x000000020000780c */ /* 0x000fc80003f25270 */
[----:B------:R-:W-:Y:S01]  /*2c20*/  ISETP.GE.U32.OR.EX P1, PT, R12, R5, P1, P0 ;  /* 0x000000050c00720c */ /* 0x000fe20000f26500 */
        /* <DEDUP_REMOVED lines=178> */
[----:B------:R-:W-:-:S05]  /*3750*/  IADD3 R15, P1, PT, R15, 0x20, RZ ;  /* 0x000000200f0f7810 */ /* 0x000fca0007f3e0ff */
[----:B------:R-:W-:Y:S01]  /*3760*/  IMAD.X R12, RZ, RZ, R12, P1 ;  /* 0x000000ffff0c7224 */ /* 0x000fe200008e060c */
[----:B------:R-:W1:Y:S02]  /*3770*/  @!P2 LDS R17, [R16] ;  /* 0x000000001011a984 */ /* 0x000e640000000800 */
[C---:B-1----:R-:W-:Y:S01]  /*3780*/  @!P2 VIADD R21, R17.reuse, 0x1 ;  /* 0x000000011115a836 */ /* 0x042fe20000000000 */
[----:B------:R-:W-:-:S04]  /*3790*/  ISETP.NE.AND P0, PT, R17, -0x1, PT ;  /* 0xffffffff1100780c */ /* 0x000fc80003f05270 */
[----:B------:R-:W-:Y:S09]  /*37a0*/  @!P2 STS [R16], R21 ;  /* 0x000000151000a388 */ /* 0x000ff20000000800 */
[----:B------:R-:W-:-:S05]  /*37b0*/  @P0 VIADD R23, R9, 0x400 ;  /* 0x0000040009170836 */ /* 0x000fca0000000000 */
[----:B------:R-:W-:-:S05]  /*37c0*/  @P0 LEA R18, R8, R23, 0x18 ;  /* 0x0000001708120211 */ /* 0x000fca00078ec0ff */
[----:B------:R-:W-:Y:S01]  /*37d0*/  @P0 IMAD R18, R17, 0x2, R18 ;  /* 0x0000000211120824 */ /* 0x000fe200078e0212 */
[----:B------:R-:W-:Y:S01]  /*37e0*/  BAR.SYNC.DEFER_BLOCKING 0x0 ;  /* 0x0000000000007b1d */ /* 0x000fe20000010000 */
[----:B------:R-:W-:-:S05]  /*37f0*/  VIADD R17, R11, 0x20 ;  /* 0x000000200b117836 */ /* 0x000fca0000000000 */
[----:B------:R1:W-:Y:S01]  /*3800*/  @P0 STS.U16 [R18], R11 ;  /* 0x0000000b12000388 */ /* 0x0003e20000000400 */
[----:B------:R-:W-:-:S05]  /*3810*/  IADD3 R10, P0, PT, R10, 0x80, RZ ;  /* 0x000000800a0a7810 */ /* 0x000fca0007f1e0ff */
[----:B------:R-:W-:Y:S01]  /*3820*/  IMAD.X R13, RZ, RZ, R13, P0 ;  /* 0x000000ffff0d7224 */ /* 0x000fe200000e060d */
[----:B-1----:R-:W-:Y:S01]  /*3830*/  PRMT R11, R17, 0x7610, R11 ;  /* 0x00007610110b7816 */ /* 0x002fe2000000000b */
[----:B------:R-:W-:Y:S06]  /*3840*/  BRA.U !UP0, `(.L_x_64) ;  /* 0xfffffff108907547 */ /* 0x000fec000b83ffff */
[----:B------:R-:W-:Y:S01]  /*3850*/  VIADD R10, R4, 0x3ff ;  /* 0x000003ff040a7836 */ /* 0x000fe20000000000 */
[----:B------:R-:W1:Y:S01]  /*3860*/  LDCU.64 UR8, c[0x0][0x390] ;  /* 0x00007200ff0877ac */ /* 0x000e620008000a00 */
[----:B------:R-:W2:Y:S03]  /*3870*/  LDC.64 R4, c[0x0][0x398] ;  /* 0x0000e600ff047b82 */ /* 0x000ea60000000a00 */
[----:B------:R-:W-:-:S04]  /*3880*/  SHF.R.S32.HI R11, RZ, 0x1f, R10 ;  /* 0x0000001fff0b7819 */ /* 0x000fc8000001140a */
[----:B------:R-:W-:-:S04]  /*3890*/  LEA.HI R11, R11, R10, RZ, 0xa ;  /* 0x0000000a0b0b7211 */ /* 0x000fc800078f50ff */
[----:B------:R-:W-:-:S05]  /*38a0*/  SHF.R.S32.HI R11, RZ, 0xa, R11 ;  /* 0x0000000aff0b7819 */ /* 0x000fca000001140b */
[----:B------:R-:W-:-:S04]  /*38b0*/  IMAD R10, R11, R0, UR13 ;  /* 0x0000000d0b0a7e24 */ /* 0x000fc8000f8e0200 */
[C-C-:B------:R-:W-:Y:S02]  /*38c0*/  IMAD R12, R11.reuse, 0x80, R10.reuse ;  /* 0x000000800b0c7824 */ /* 0x140fe400078e020a */
[C---:B------:R-:W-:Y:S02]  /*38d0*/  IMAD R18, R11.reuse, 0x40, R10 ;  /* 0x000000400b127824 */ /* 0x040fe400078e020a */
[----:B------:R-:W-:Y:S02]  /*38e0*/  IMAD R22, R11, 0x40, R12 ;  /* 0x000000400b167824 */ /* 0x000fe400078e020c */
[----:B--2---:R-:W-:-:S04]  /*38f0*/  IMAD.WIDE.U32 R16, R10, 0x4, R4 ;  /* 0x000000040a107825 */ /* 0x004fc800078e0004 */
[C---:B------:R-:W-:Y:S01]  /*3900*/  IMAD R13, R11.reuse, 0x20, R10 ;  /* 0x000000200b0d7824 */ /* 0x040fe200078e020a */
[----:B------:R2:W3:Y:S01]  /*3910*/  LDG.E R23, desc[UR6][R16.64] ;  /* 0x0000000610177981 */ /* 0x0004e2000c1e1900 */
[C---:B------:R-:W-:Y:S02]  /*3920*/  IMAD R21, R11.reuse, 0x20, R18 ;  /* 0x000000200b157824 */ /* 0x040fe400078e0212 */
[C---:B------:R-:W-:Y:S02]  /*3930*/  IMAD R15, R11.reuse, 0x20, R12 ;  /* 0x000000200b0f7824 */ /* 0x040fe400078e020c */
[----:B------:R-:W-:Y:S02]  /*3940*/  IMAD R25, R11, 0x20, R22 ;  /* 0x000000200b197824 */ /* 0x000fe400078e0216 */
[----:B------:R-:W-:-:S04]  /*3950*/  IMAD.WIDE.U32 R10, R13, 0x4, R4 ;  /* 0x000000040d0a7825 */ /* 0x000fc800078e0004 */
[--C-:B------:R-:W-:Y:S02]  /*3960*/  IMAD.WIDE.U32 R18, R18, 0x4, R4.reuse ;  /* 0x0000000412127825 */ /* 0x100fe400078e0004 */
[----:B------:R-:W4:Y:S02]  /*3970*/  LDG.E R11, desc[UR6][R10.64] ;  /* 0x000000060a0b7981 */ /* 0x000f24000c1e1900 */
[--C-:B------:R-:W-:Y:S02]  /*3980*/  IMAD.WIDE.U32 R20, R21, 0x4, R4.reuse ;  /* 0x0000000415147825 */ /* 0x100fe400078e0004 */
[----:B------:R-:W5:Y:S02]  /*3990*/  LDG.E R19, desc[UR6][R18.64] ;  /* 0x0000000612137981 */ /* 0x000f64000c1e1900 */
[--C-:B------:R-:W-:Y:S02]  /*39a0*/  IMAD.WIDE.U32 R12, R12, 0x4, R4.reuse ;  /* 0x000000040c0c7825 */ /* 0x100fe400078e0004 */
[----:B------:R-:W5:Y:S02]  /*39b0*/  LDG.E R21, desc[UR6][R20.64] ;  /* 0x0000000614157981 */ /* 0x000f64000c1e1900 */
[----:B------:R-:W-:-:S02]  /*39c0*/  IMAD.WIDE.U32 R14, R15, 0x4, R4 ;  /* 0x000000040f0e7825 */ /* 0x000fc400078e0004 */
[----:B------:R-:W5:Y:S02]  /*39d0*/  LDG.E R13, desc[UR6][R12.64] ;  /* 0x000000060c0d7981 */ /* 0x000f64000c1e1900 */
[--C-:B--2---:R-:W-:Y:S02]  /*39e0*/  IMAD.WIDE.U32 R16, R22, 0x4, R4.reuse ;  /* 0x0000000416107825 */ /* 0x104fe400078e0004 */
[----:B------:R-:W2:Y:S02]  /*39f0*/  LDG.E R15, desc[UR6][R14.64] ;  /* 0x000000060e0f7981 */ /* 0x000ea4000c1e1900 */
[----:B------:R-:W-:Y:S02]  /*3a00*/  IMAD.WIDE.U32 R4, R25, 0x4, R4 ;  /* 0x0000000419047825 */ /* 0x000fe400078e0004 */
[----:B------:R-:W2:Y:S04]  /*3a10*/  LDG.E R17, desc[UR6][R16.64] ;  /* 0x0000000610117981 */ /* 0x000ea8000c1e1900 */
[----:B------:R0:W2:Y:S01]  /*3a20*/  LDG.E R5, desc[UR6][R4.64] ;  /* 0x0000000604057981 */ /* 0x0000a2000c1e1900 */
[----:B------:R-:W-:-:S05]  /*3a30*/  VIADD R9, R9, 0x400 ;  /* 0x0000040009097836 */ /* 0x000fca0000000000 */
[----:B------:R-:W-:Y:S01]  /*3a40*/  LEA R9, R8, R9, 0x18 ;  /* 0x0000000908097211 */ /* 0x000fe200078ec0ff */
[----:B------:R-:W-:-:S04]  /*3a50*/  UMOV UR4, URZ ;  /* 0x000000ff00047c82 */ /* 0x000fc80008000000 */
[----:B0-----:R-:W-:Y:S01]  /*3a60*/  IMAD R4, R0, 0x2, R9 ;  /* 0x0000000200047824 */ /* 0x001fe200078e0209 */
[----:B---3--:R0:W-:Y:S04]  /*3a70*/  STS [R2], R23 ;  /* 0x0000001702007388 */ /* 0x0081e80000000800 */
[----:B----4-:R0:W-:Y:S04]  /*3a80*/  STS [R2+0x80], R11 ;  /* 0x0000800b02007388 */ /* 0x0101e80000000800 */
[----:B-----5:R0:W-:Y:S04]  /*3a90*/  STS [R2+0x100], R19 ;  /* 0x0001001302007388 */ /* 0x0201e80000000800 */
[----:B------:R0:W-:Y:S04]  /*3aa0*/  STS [R2+0x180], R21 ;  /* 0x0001801502007388 */ /* 0x0001e80000000800 */
[----:B------:R0:W-:Y:S04]  /*3ab0*/  STS [R2+0x200], R13 ;  /* 0x0002000d02007388 */ /* 0x0001e80000000800 */
[----:B--2---:R0:W-:Y:S04]  /*3ac0*/  STS [R2+0x280], R15 ;  /* 0x0002800f02007388 */ /* 0x0041e80000000800 */
[----:B------:R0:W-:Y:S04]  /*3ad0*/  STS [R2+0x300], R17 ;  /* 0x0003001102007388 */ /* 0x0001e80000000800 */
[----:B------:R0:W-:Y:S01]  /*3ae0*/  STS [R2+0x380], R5 ;  /* 0x0003800502007388 */ /* 0x0001e20000000800 */
[----:B-1----:R-:W-:Y:S06]  /*3af0*/  BAR.SYNC.DEFER_BLOCKING 0x0 ;  /* 0x0000000000007b1d */ /* 0x002fec0000010000 */
.L_x_65:
[----:B------:R-:W-:-:S04]  /*3b00*/  ISETP.GE.U32.AND P0, PT, R6, UR8, PT ;  /* 0x0000000806007c0c */ /* 0x000fc8000bf06070 */
[----:B------:R-:W-:-:S13]  /*3b10*/  ISETP.GE.U32.AND.EX P2, PT, R3, UR9, PT, P0 ;  /* 0x0000000903007c0c */ /* 0x000fda000bf46100 */
[----:B-1----:R-:W1:Y:S01]  /*3b20*/  @!P2 LDS.U16 R8, [R4] ;  /* 0x000000000408a984 */ /* 0x002e620000000400 */
[----:B0-----:R-:W0:Y:S01]  /*3b30*/  @!P2 LDC.64 R10, c[0x0][0x380] ;  /* 0x0000e000ff0aab82 */ /* 0x001e220000000a00 */
[----:B-1----:R-:W-:-:S07]  /*3b40*/  @!P2 VIADD R9, R8, UR12 ;  /* 0x0000000c0809ac36 */ /* 0x002fce0008000000 */
[----:B------:R-:W1:Y:S01]  /*3b50*/  @!P2 LDC R8, c[0x0][0x3a0] ;  /* 0x0000e800ff08ab82 */ /* 0x000e620000000800 */
[----:B0-----:R-:W-:-:S05]  /*3b60*/  @!P2 IMAD.WIDE.U32 R10, R9, 0x4, R10 ;  /* 0x00000004090aa825 */ /* 0x001fca00078e000a */
[----:B------:R-:W1:Y:S01]  /*3b70*/  @!P2 LDG.E R5, desc[UR6][R10.64] ;  /* 0x000000060a05a981 */ /* 0x000e62000c1e1900 */
[----:B------:R-:W-:Y:S01]  /*3b80*/  ISETP.NE.AND P1, PT, R0, RZ, PT ;  /* 0x000000ff0000720c */ /* 0x000fe20003f25270 */
[----:B------:R-:W-:Y:S01]  /*3b90*/  IMAD.MOV.U32 R9, RZ, RZ, -0x1 ;  /* 0xffffffffff097424 */ /* 0x000fe200078e00ff */
[----:B------:R-:W-:Y:S01]  /*3ba0*/  UMOV UR5, UR4 ;  /* 0x0000000400057c82 */ /* 0x000fe20008000000 */
[----:B------:R-:W-:Y:S01]  /*3bb0*/  VIADD R4, R4, 0x40 ;  /* 0x0000004004047836 */ /* 0x000fe20000000000 */
[----:B------:R-:W-:Y:S01]  /*3bc0*/  ISETP.GE.U32.OR.EX P1, PT, R3, UR9, P1, P0 ;  /* 0x0000000903007c0c */ /* 0x000fe20008f26500 */
[----:B------:R-:W-:Y:S02]  /*3bd0*/  UISETP.GE.U32.AND UP0, UPT, UR5, 0x3e0, UPT ;  /* 0x000003e00500788c */ /* 0x000fe4000bf06070 */
[----:B------:R-:W-:Y:S01]  /*3be0*/  UIADD3 UR4, UPT, UPT, UR4, 0x20, URZ ;  /* 0x0000002004047890 */ /* 0x000fe2000fffe0ff */
[----:B-1----:R-:W-:-:S04]  /*3bf0*/  @!P2 SHF.R.U32.HI R8, RZ, R8, R5 ;  /* 0x00000008ff08a219 */ /* 0x002fc80000011605 */
[----:B------:R-:W-:Y:S02]  /*3c00*/  @!P2 LOP3.LUT R2, R8, 0xff, RZ, 0xc0, !PT ;  /* 0x000000ff0802a812 */ /* 0x000fe400078ec0ff */
[----:B------:R-:W-:-:S03]  /*3c10*/  ISETP.NE.AND P2, PT, R0, 0x1, PT ;  /* 0x000000010000780c */ /* 0x000fc60003f45270 */
[----:B------:R-:W-:Y:S01]  /*3c20*/  IMAD R8, R2, 0x4, R7 ;  /* 0x0000000402087824 */ /* 0x000fe200078e0207 */
[----:B------:R-:W-:-:S04]  /*3c30*/  ISETP.GE.U32.OR.EX P2, PT, R3, UR9, P2, P0 ;  /* 0x0000000903007c0c */ /* 0x000fc80009746500 */
[----:B------:R-:W0:Y:S02]  /*3c40*/  @!P1 LDS R9, [R8] ;  /* 0x0000000008099984 */ /* 0x000e240000000800 */
[----:B0-----:R-:W-:-:S05]  /*3c50*/  @!P1 VIADD R11, R9, 0x1 ;  /* 0x00000001090b9836 */ /* 0x001fca0000000000 */
[----:B------:R-:W-:Y:S01]  /*3c60*/  @!P1 STS [R8], R11 ;  /* 0x0000000b08009388 */ /* 0x000fe20000000800 */
[----:B------:R-:W-:Y:S01]  /*3c70*/  BAR.SYNC.DEFER_BLOCKING 0x0 ;  /* 0x0000000000007b1d */ /* 0x000fe20000010000 */
[----:B------:R-:W-:-:S04]  /*3c80*/  ISETP.NE.AND P1, PT, R0, 0x2, PT ;  /* 0x000000020000780c */ /* 0x000fc80003f25270 */
[----:B------:R-:W-:Y:S01]  /*3c90*/  ISETP.GE.U32.OR.EX P1, PT, R3, UR9, P1, P0 ;  /* 0x0000000903007c0c */ /* 0x000fe20008f26500 */
        /* <DEDUP_REMOVED lines=177> */
[----:B------:R-:W-:Y:S06]  /*47b0*/  BAR.SYNC.DEFER_BLOCKING 0x0 ;  /* 0x0000000000007b1d */ /* 0x000fec0000010000 */
[----:B------:R-:W0:Y:S02]  /*47c0*/  @!P0 LDS R9, [R8] ;  /* 0x0000000008098984 */ /* 0x000e240000000800 */
[C---:B0-----:R-:W-:Y:S01]  /*47d0*/  ISETP.NE.AND P1, PT, R9.reuse, -0x1, PT ;  /* 0xffffffff0900780c */ /* 0x041fe20003f25270 */
[----:B------:R-:W-:-:S05]  /*47e0*/  @!P0 VIADD R13, R9, 0x1 ;  /* 0x00000001090d8836 */ /* 0x000fca0000000000 */
[----:B------:R1:W-:Y:S01]  /*47f0*/  @!P0 STS [R8], R13 ;  /* 0x0000000d08008388 */ /* 0x0003e20000000800 */
[----:B------:R-:W-:Y:S01]  /*4800*/  BAR.SYNC.DEFER_BLOCKING 0x0 ;  /* 0x0000000000007b1d */ /* 0x000fe20000010000 */
[----:B------:R-:W-:-:S07]  /*4810*/  IADD3 R6, P0, PT, R6, 0x20, RZ ;  /* 0x0000002006067810 */ /* 0x000fce0007f1e0ff */
[----:B------:R-:W0:Y:S01]  /*4820*/  @P1 LDC.64 R10, c[0x0][0x388] ;  /* 0x0000e200ff0a1b82 */ /* 0x000e220000000a00 */
[----:B------:R-:W-:Y:S02]  /*4830*/  IMAD.X R3, RZ, RZ, R3, P0 ;  /* 0x000000ffff037224 */ /* 0x000fe400000e0603 */
[----:B0-----:R-:W-:-:S05]  /*4840*/  @P1 IMAD.WIDE.U32 R10, R9, 0x4, R10 ;  /* 0x00000004090a1825 */ /* 0x001fca00078e000a */
[----:B------:R1:W-:Y:S01]  /*4850*/  @P1 STG.E desc[UR6][R10.64], R5 ;  /* 0x000000050a001986 */ /* 0x0003e2000c101906 */
[----:B------:R-:W-:Y:S05]  /*4860*/  BRA.U !UP0, `(.L_x_65) ;  /* 0xfffffff108a47547 */ /* 0x000fea000b83ffff */
[----:B------:R-:W-:Y:S05]  /*4870*/  EXIT ;  /* 0x000000000000794d */ /* 0x000fea0003800000 */
.L_x_66:
[----:B------:R-:W-:-:S00]  /*4880*/  BRA `(.L_x_66) ;  /* 0xfffffffc00fc7947 */ /* 0x000fc0000383ffff */
[----:B------:R-:W-:-:S00]  /*4890*/  NOP ;  /* 0x0000000000007918 */ /* 0x000fc00000000000 */
        /* <DEDUP_REMOVED lines=14> */
.L_x_138:


//--------------------- .text.prefixSumExclusive  --------------------------
	.section	.text.prefixSumExclusive,"ax",@progbits
	.align	128
        .global         prefixSumExclusive
        .type           prefixSumExclusive,@function
        .size           prefixSumExclusive,(.L_x_139 - prefixSumExclusive)
        .other          prefixSumExclusive,@"STO_CUDA_ENTRY STV_DEFAULT"
prefixSumExclusive:
.text.prefixSumExclusive:
[----:B------:R-:W-:Y:S01]  /*0000*/  LDC R1, c[0x0][0x37c] ;  /* 0x0000df00ff017b82 */ /* 0x000fe20000000800 */
[----:B------:R-:W0:Y:S07]  /*0010*/  S2R R18, SR_TID.X ;  /* 0x0000000000127919 */ /* 0x000e2e0000002100 */
[----:B------:R-:W1:Y:S01]  /*0020*/  S2UR UR9, SR_CTAID.X ;  /* 0x00000000000979c3 */ /* 0x000e620000002500 */
[----:B------:R-:W2:Y:S01]  /*0030*/  LDCU.64 UR6, c[0x0][0x380] ;  /* 0x00007000ff0677ac */ /* 0x000ea20008000a00 */
[----:B------:R-:W-:Y:S01]  /*0040*/  IMAD.MOV.U32 R8, RZ, RZ, RZ ;  /* 0x000000ffff087224 */ /* 0x000fe200078e00ff */
[----:B------:R-:W-:Y:S01]  /*0050*/  UMOV UR4, 0x400 ;  /* 0x0000040000047882 */ /* 0x000fe20000000000 */
[----:B------:R-:W3:Y:S04]  /*0060*/  LDCU.64 UR10, c[0x0][0x358] ;  /* 0x00006b00ff0a77ac */ /* 0x000ee80008000a00 */
[----:B------:R-:W4:Y:S01]  /*0070*/  S2UR UR5, SR_CgaCtaId ;  /* 0x00000000000579c3 */ /* 0x000f220000008800 */
[----:B------:R-:W0:Y:S01]  /*0080*/  LDCU.64 UR12, c[0x0][0x388] ;  /* 0x00007100ff0c77ac */ /* 0x000e220008000a00 */
[----:B--2---:R-:W-:-:S04]  /*0090*/  UIADD3 UR6, UP0, UPT, UR6, 0x100, URZ ;  /* 0x0000010006067890 */ /* 0x004fc8000ff1e0ff */
[----:B------:R-:W-:Y:S02]  /*00a0*/  UIADD3.X UR7, UPT, UPT, URZ, UR7, URZ, UP0, !UPT ;  /* 0x00000007ff077290 */ /* 0x000fe400087fe4ff */
[----:B-1----:R-:W-:-:S06]  /*00b0*/  USHF.L.U32 UR8, UR9, 0xc, URZ ;  /* 0x0000000c09087899 */ /* 0x002fcc00080006ff */
[----:B0-----:R-:W-:Y:S01]  /*00c0*/  LOP3.LUT R6, R18, UR8, RZ, 0xfc, !PT ;  /* 0x0000000812067c12 */ /* 0x001fe2000f8efcff */
[----:B----4-:R-:W-:-:S04]  /*00d0*/  ULEA UR4, UR5, UR4, 0x18 ;  /* 0x0000000405047291 */ /* 0x010fc8000f8ec0ff */
[----:B------:R-:W-:Y:S02]  /*00e0*/  VIADD R0, R6, 0x60 ;  /* 0x0000006006007836 */ /* 0x000fe40000000000 */
[----:B------:R-:W-:Y:S01]  /*00f0*/  LEA R9, R18, UR4, 0x2 ;  /* 0x0000000412097c11 */ /* 0x000fe2000f8e10ff */
[C---:B------:R-:W-:Y:S01]  /*0100*/  VIADD R4, R6.reuse, 0x40 ;  /* 0x0000004006047836 */ /* 0x040fe20000000000 */
[----:B------:R-:W-:Y:S01]  /*0110*/  UMOV UR4, URZ ;  /* 0x000000ff00047c82 */ /* 0x000fe20008000000 */
[----:B------:R-:W-:Y:S02]  /*0120*/  VIADD R5, R6, 0x20 ;  /* 0x0000002006057836 */ /* 0x000fe40000000000 */
[----:B------:R-:W-:Y:S02]  /*0130*/  VIADD R9, R9, 0x100 ;  /* 0x0000010009097836 */ /* 0x000fe40000000000 */
[----:B------:R-:W-:Y:S02]  /*0140*/  IMAD.MOV.U32 R7, RZ, RZ, R6 ;  /* 0x000000ffff077224 */ /* 0x000fe400078e0006 */
[----:B------:R-:W-:-:S02]  /*0150*/  IMAD.MOV.U32 R12, RZ, RZ, R0 ;  /* 0x000000ffff0c7224 */ /* 0x000fc400078e0000 */
[----:B------:R-:W-:Y:S02]  /*0160*/  IMAD.MOV.U32 R11, RZ, RZ, R4 ;  /* 0x000000ffff0b7224 */ /* 0x000fe400078e0004 */
[----:B---3--:R-:W-:-:S07]  /*0170*/  IMAD.MOV.U32 R10, RZ, RZ, R5 ;  /* 0x000000ffff0a7224 */ /* 0x008fce00078e0005 */
.L_x_67:
[----:B------:R-:W-:Y:S01]  /*0180*/  ISETP.GE.U32.AND P0, PT, R6, UR12, PT ;  /* 0x0000000c06007c0c */ /* 0x000fe2000bf06070 */
[----:B------:R-:W-:Y:S01]  /*0190*/  IMAD.U32 R3, RZ, RZ, UR7 ;  /* 0x00000007ff037e24 */ /* 0x000fe2000f8e00ff */
[----:B------:R-:W-:Y:S01]  /*01a0*/  SHF.R.S32.HI R2, RZ, 0x1f, R6 ;  /* 0x0000001fff027819 */ /* 0x000fe20000011406 */
[----:B------:R-:W-:Y:S01]  /*01b0*/  IMAD.MOV.U32 R15, RZ, RZ, RZ ;  /* 0x000000ffff0f7224 */ /* 0x000fe200078e00ff */
[----:B------:R-:W-:Y:S02]  /*01c0*/  ISETP.GE.U32.AND P1, PT, R10, UR12, PT ;  /* 0x0000000c0a007c0c */ /* 0x000fe4000bf26070 */
[----:B------:R-:W-:Y:S01]  /*01d0*/  ISETP.GE.U32.AND.EX P0, PT, R2, UR13, PT, P0 ;  /* 0x0000000d02007c0c */ /* 0x000fe2000bf06100 */
[----:B------:R-:W-:Y:S01]  /*01e0*/  IMAD.U32 R2, RZ, RZ, UR6 ;  /* 0x00000006ff027e24 */ /* 0x000fe2000f8e00ff */
[----:B------:R-:W-:-:S03]  /*01f0*/  SHF.R.S32.HI R13, RZ, 0x1f, R10 ;  /* 0x0000001fff0d7819 */ /* 0x000fc6000001140a */
[----:B------:R-:W-:Y:S01]  /*0200*/  IMAD.WIDE R2, R6, 0x4, R2 ;  /* 0x0000000406027825 */ /* 0x000fe200078e0202 */
[----:B------:R-:W-:-:S03]  /*0210*/  ISETP.GE.U32.AND.EX P1, PT, R13, UR13, PT, P1 ;  /* 0x0000000d0d007c0c */ /* 0x000fc6000bf26110 */
[----:B------:R-:W-:-:S04]  /*0220*/  IMAD.MOV.U32 R13, RZ, RZ, RZ ;  /* 0x000000ffff0d7224 */ /* 0x000fc800078e00ff */
[----:B------:R-:W2:Y:S01]  /*0230*/  @!P0 LDG.E R15, desc[UR10][R2.64+-0x100] ;  /* 0xffff000a020f8981 */ /* 0x000ea2000c1e1900 */
[----:B------:R-:W-:Y:S01]  /*0240*/  NOP ;  /* 0x0000000000007918 */ /* 0x000fe20000000000 */
[----:B------:R-:W-:Y:S01]  /*0250*/  NOP ;  /* 0x0000000000007918 */ /* 0x000fe20000000000 */
[----:B------:R-:W-:Y:S01]  /*0260*/  NOP ;  /* 0x0000000000007918 */ /* 0x000fe20000000000 */
[----:B------:R-:W-:Y:S01]  /*0270*/  NOP ;  /* 0x0000000000007918 */ /* 0x000fe20000000000 */
[----:B------:R-:W-:Y:S01]  /*0280*/  NOP ;  /* 0x0000000000007918 */ /* 0x000fe20000000000 */
[----:B------:R-:W-:Y:S01]  /*0290*/  NOP ;  /* 0x0000000000007918 */ /* 0x000fe20000000000 */
[----:B------:R-:W3:Y:S01]  /*02a0*/  @!P1 LDG.E R13, desc[UR10][R2.64+-0x80] ;  /* 0xffff800a020d9981 */ /* 0x000ee2000c1e1900 */
[C---:B------:R-:W-:Y:S02]  /*02b0*/  ISETP.NE.AND P5, PT, R18.reuse, RZ, PT ;  /* 0x000000ff1200720c */ /* 0x040fe40003fa5270 */
[----:B------:R-:W-:-:S02]  /*02c0*/  ISETP.GE.U32.AND P4, PT, R18, 0x2, PT ;  /* 0x000000021200780c */ /* 0x000fc40003f86070 */
[C---:B------:R-:W-:Y:S02]  /*02d0*/  ISETP.GE.U32.AND P3, PT, R18.reuse, 0x4, PT ;  /* 0x000000041200780c */ /* 0x040fe40003f66070 */
[C---:B------:R-:W-:Y:S02]  /*02e0*/  ISETP.GE.U32.AND P2, PT, R18.reuse, 0x8, PT ;  /* 0x000000081200780c */ /* 0x040fe40003f46070 */
[----:B------:R-:W-:Y:S02]  /*02f0*/  ISETP.GE.U32.AND P1, PT, R18, 0x10, PT ;  /* 0x000000101200780c */ /* 0x000fe40003f26070 */
[----:B------:R-:W-:Y:S01]  /*0300*/  ISETP.GE.U32.AND P0, PT, R11, UR12, PT ;  /* 0x0000000c0b007c0c */ /* 0x000fe2000bf06070 */
[----:B--2---:R-:W0:Y:S02]  /*0310*/  SHFL.UP PT, R14, R15, 0x1, RZ ;  /* 0x042000000f0e7989 */ /* 0x004e2400000e00ff */
[----:B0-----:R-:W-:-:S05]  /*0320*/  SEL R14, R14, RZ, P5 ;  /* 0x000000ff0e0e7207 */ /* 0x001fca0002800000 */
[----:B------:R-:W-:-:S05]  /*0330*/  IMAD.IADD R14, R14, 0x1, R15 ;  /* 0x000000010e0e7824 */ /* 0x000fca00078e020f */
[----:B------:R-:W-:Y:S04]  /*0340*/  SHFL.UP PT, R16, R14, 0x2, RZ ;  /* 0x044000000e107989 */ /* 0x000fe800000e00ff */
[----:B---3--:R-:W0:Y:S02]  /*0350*/  SHFL.UP PT, R17, R13, 0x1, RZ ;  /* 0x042000000d117989 */ /* 0x008e2400000e00ff */
[----:B0-----:R-:W-:Y:S02]  /*0360*/  SEL R20, R17, RZ, P5 ;  /* 0x000000ff11147207 */ /* 0x001fe40002800000 */
[----:B------:R-:W-:-:S03]  /*0370*/  SEL R17, R16, RZ, P4 ;  /* 0x000000ff10117207 */ /* 0x000fc60002000000 */
[----:B------:R-:W-:Y:S02]  /*0380*/  IMAD.IADD R20, R20, 0x1, R13 ;  /* 0x0000000114147824 */ /* 0x000fe400078e020d */
[----:B------:R-:W-:-:S03]  /*0390*/  IMAD.IADD R17, R14, 0x1, R17 ;  /* 0x000000010e117824 */ /* 0x000fc600078e0211 */
[----:B------:R-:W0:Y:S04]  /*03a0*/  SHFL.UP PT, R19, R20, 0x2, RZ ;  /* 0x0440000014137989 */ /* 0x000e2800000e00ff */
[----:B------:R-:W1:Y:S01]  /*03b0*/  SHFL.UP PT, R16, R17, 0x4, RZ ;  /* 0x0480000011107989 */ /* 0x000e6200000e00ff */
[----:B0-----:R-:W-:Y:S02]  /*03c0*/  SEL R19, R19, RZ, P4 ;  /* 0x000000ff13137207 */ /* 0x001fe40002000000 */
[----:B-1----:R-:W-:-:S03]  /*03d0*/  SEL R16, R16, RZ, P3 ;  /* 0x000000ff10107207 */ /* 0x002fc60001800000 */
        /* <DEDUP_REMOVED lines=14> */
[----:B------:R-:W0:Y:S02]  /*04c0*/  SHFL.UP PT, R14, R21, 0x10, RZ ;  /* 0x06000000150e7989 */ /* 0x000e2400000e00ff */
[----:B------:R-:W-:Y:S02]  /*04d0*/  IADD3 R20, PT, PT, R16, R8, -R15 ;  /* 0x0000000810147210 */ /* 0x000fe40007ffe80f */
[----:B------:R-:W1:Y:S01]  /*04e0*/  SHFL.IDX PT, R17, R16, 0x1f, 0x1f ;  /* 0x03e01f0010117f89 */ /* 0x000e6200000e0000 */
[----:B------:R-:W-:-:S03]  /*04f0*/  SHF.R.S32.HI R15, RZ, 0x1f, R11 ;  /* 0x0000001fff0f7819 */ /* 0x000fc6000001140b */
[----:B------:R-:W-:Y:S01]  /*0500*/  STS [R9+-0x100], R20 ;  /* 0xffff001409007388 */ /* 0x000fe20000000800 */
[----:B------:R-:W-:Y:S02]  /*0510*/  ISETP.GE.U32.AND.EX P0, PT, R15, UR13, PT, P0 ;  /* 0x0000000d0f007c0c */ /* 0x000fe4000bf06100 */
[----:B0-----:R-:W-:Y:S01]  /*0520*/  SEL R14, R14, RZ, P1 ;  /* 0x000000ff0e0e7207 */ /* 0x001fe20000800000 */
[----:B-1----:R-:W-:-:S04]  /*0530*/  IMAD.IADD R8, R17, 0x1, R8 ;  /* 0x0000000111087824 */ /* 0x002fc800078e0208 */
[----:B------:R-:W-:Y:S02]  /*0540*/  IMAD.IADD R15, R21, 0x1, R14 ;  /* 0x00000001150f7824 */ /* 0x000fe400078e020e */
[----:B------:R-:W-:Y:S01]  /*0550*/  IMAD.MOV.U32 R14, RZ, RZ, RZ ;  /* 0x000000ffff0e7224 */ /* 0x000fe200078e00ff */
[----:B------:R-:W-:Y:S01]  /*0560*/  NOP ;  /* 0x0000000000007918 */ /* 0x000fe20000000000 */
[----:B------:R-:W-:Y:S01]  /*0570*/  NOP ;  /* 0x0000000000007918 */ /* 0x000fe20000000000 */
[----:B------:R-:W-:Y:S01]  /*0580*/  NOP ;  /* 0x0000000000007918 */ /* 0x000fe20000000000 */
[----:B------:R-:W-:Y:S01]  /*0590*/  NOP ;  /* 0x0000000000007918 */ /* 0x000fe20000000000 */
[----:B------:R-:W-:Y:S01]  /*05a0*/  NOP ;  /* 0x0000000000007918 */ /* 0x000fe20000000000 */
[----:B------:R-:W-:Y:S01]  /*05b0*/  NOP ;  /* 0x0000000000007918 */ /* 0x000fe20000000000 */
[----:B------:R-:W2:Y:S01]  /*05c0*/  @!P0 LDG.E R14, desc[UR10][R2.64] ;  /* 0x0000000a020e8981 */ /* 0x000ea2000c1e1900 */
[----:B------:R-:W-:-:S02]  /*05d0*/  ISETP.GE.U32.AND P0, PT, R12, UR12, PT ;  /* 0x0000000c0c007c0c */ /* 0x000fc4000bf06070 */
[----:B------:R-:W-:Y:S02]  /*05e0*/  SHF.R.S32.HI R17, RZ, 0x1f, R12 ;  /* 0x0000001fff117819 */ /* 0x000fe4000001140c */
[----:B------:R-:W-:Y:S01]  /*05f0*/  IADD3 R16, PT, PT, R15, R8, -R13 ;  /* 0x000000080f107210 */ /* 0x000fe20007ffe80d */
[----:B------:R-:W-:Y:S01]  /*0600*/  IMAD.MOV.U32 R13, RZ, RZ, RZ ;  /* 0x000000ffff0d7224 */ /* 0x000fe200078e00ff */
[----:B------:R-:W-:-:S03]  /*0610*/  ISETP.GE.U32.AND.EX P0, PT, R17, UR13, PT, P0 ;  /* 0x0000000d11007c0c */ /* 0x000fc6000bf06100 */
[----:B------:R-:W-:Y:S01]  /*0620*/  STS [R9+-0x80], R16 ;  /* 0xffff801009007388 */ /* 0x000fe20000000800 */
[----:B------:R-:W-:Y:S01]  /*0630*/  NOP ;  /* 0x0000000000007918 */ /* 0x000fe20000000000 */
[----:B------:R-:W-:Y:S01]  /*0640*/  NOP ;  /* 0x0000000000007918 */ /* 0x000fe20000000000 */
[----:B------:R-:W-:Y:S01]  /*0650*/  NOP ;  /* 0x0000000000007918 */ /* 0x000fe20000000000 */
[----:B------:R-:W-:Y:S01]  /*0660*/  NOP ;  /* 0x0000000000007918 */ /* 0x000fe20000000000 */
[----:B------:R-:W-:Y:S01]  /*0670*/  NOP ;  /* 0x0000000000007918 */ /* 0x000fe20000000000 */
[----:B------:R-:W-:-:S04]  /*0680*/  NOP ;  /* 0x0000000000007918 */ /* 0x000fc80000000000 */
[----:B------:R-:W3:Y:S01]  /*0690*/  @!P0 LDG.E R13, desc[UR10][R2.64+0x80] ;  /* 0x0000800a020d8981 */ /* 0x000ee2000c1e1900 */
[----:B------:R-:W-:Y:S01]  /*06a0*/  UISETP.GE.U32.AND UP0, UPT, UR4, 0xf80, UPT ;  /* 0x00000f800400788c */ /* 0x000fe2000bf06070 */
[----:B------:R-:W-:Y:S01]  /*06b0*/  VIADD R10, R10, 0x80 ;  /* 0x000000800a0a7836 */ /* 0x000fe20000000000 */
[----:B------:R-:W-:Y:S01]  /*06c0*/  UIADD3 UR5, UPT, UPT, UR4, 0x80, URZ ;  /* 0x0000008004057890 */ /* 0x000fe2000fffe0ff */
[----:B------:R-:W-:Y:S01]  /*06d0*/  SHFL.IDX PT, R15, R15, 0x1f, 0x1f ;  /* 0x03e01f000f0f7f89 */ /* 0x000fe200000e0000 */
[----:B------:R-:W-:Y:S02]  /*06e0*/  VIADD R11, R11, 0x80 ;  /* 0x000000800b0b7836 */ /* 0x000fe40000000000 */
[----:B------:R-:W-:Y:S02]  /*06f0*/  VIADD R12, R12, 0x80 ;  /* 0x000000800c0c7836 */ /* 0x000fe40000000000 */
[----:B------:R-:W-:Y:S01]  /*0700*/  VIADD R6, R6, 0x80 ;  /* 0x0000008006067836 */ /* 0x000fe20000000000 */
[----:B------:R-:W-:Y:S01]  /*0710*/  UMOV UR4, UR5 ;  /* 0x0000000500047c82 */ /* 0x000fe20008000000 */
[----:B--2---:R-:W0:Y:S02]  /*0720*/  SHFL.UP PT, R17, R14, 0x1, RZ ;  /* 0x042000000e117989 */ /* 0x004e2400000e00ff */
[----:B0-----:R-:W-:-:S05]  /*0730*/  SEL R17, R17, RZ, P5 ;  /* 0x000000ff11117207 */ /* 0x001fca0002800000 */
[----:B------:R-:W-:-:S05]  /*0740*/  IMAD.IADD R17, R17, 0x1, R14 ;  /* 0x0000000111117824 */ /* 0x000fca00078e020e */
[----:B------:R-:W0:Y:S04]  /*0750*/  SHFL.UP PT, R16, R17, 0x2, RZ ;  /* 0x0440000011107989 */ /* 0x000e2800000e00ff */
[----:B---3--:R-:W1:Y:S01]  /*0760*/  SHFL.UP PT, R20, R13, 0x1, RZ ;  /* 0x042000000d147989 */ /* 0x008e6200000e00ff */
[----:B0-----:R-:W-:-:S05]  /*0770*/  SEL R16, R16, RZ, P4 ;  /* 0x000000ff10107207 */ /* 0x001fca0002000000 */
[----:B------:R-:W-:-:S05]  /*0780*/  IMAD.IADD R16, R17, 0x1, R16 ;  /* 0x0000000111107824 */ /* 0x000fca00078e0210 */
[----:B------:R-:W0:Y:S01]  /*0790*/  SHFL.UP PT, R19, R16, 0x4, RZ ;  /* 0x0480000010137989 */ /* 0x000e2200000e00ff */
[----:B-1----:R-:W-:-:S05]  /*07a0*/  SEL R20, R20, RZ, P5 ;  /* 0x000000ff14147207 */ /* 0x002fca0002800000 */
[----:B------:R-:W-:-:S05]  /*07b0*/  IMAD.IADD R20, R20, 0x1, R13 ;  /* 0x0000000114147824 */ /* 0x000fca00078e020d */
[----:B------:R-:W1:Y:S01]  /*07c0*/  SHFL.UP PT, R3, R20, 0x2, RZ ;  /* 0x0440000014037989 */ /* 0x000e6200000e00ff */
[----:B0-----:R-:W-:-:S05]  /*07d0*/  SEL R19, R19, RZ, P3 ;  /* 0x000000ff13137207 */ /* 0x001fca0001800000 */
[----:B------:R-:W-:-:S05]  /*07e0*/  IMAD.IADD R19, R16, 0x1, R19 ;  /* 0x0000000110137824 */ /* 0x000fca00078e0213 */
[----:B------:R-:W0:Y:S01]  /*07f0*/  SHFL.UP PT, R2, R19, 0x8, RZ ;  /* 0x0500000013027989 */ /* 0x000e2200000e00ff */
[----:B-1----:R-:W-:-:S05]  /*0800*/  SEL R3, R3, RZ, P4 ;  /* 0x000000ff03037207 */ /* 0x002fca0002000000 */
[----:B------:R-:W-:-:S05]  /*0810*/  IMAD.IADD R17, R20, 0x1, R3 ;  /* 0x0000000114117824 */ /* 0x000fca00078e0203 */
[----:B------:R-:W1:Y:S01]  /*0820*/  SHFL.UP PT, R21, R17, 0x4, RZ ;  /* 0x0480000011157989 */ /* 0x000e6200000e00ff */
[----:B0-----:R-:W-:-:S05]  /*0830*/  SEL R2, R2, RZ, P2 ;  /* 0x000000ff02027207 */ /* 0x001fca0001000000 */
[----:B------:R-:W-:Y:S02]  /*0840*/  IMAD.IADD R2, R19, 0x1, R2 ;  /* 0x0000000113027824 */ /* 0x000fe400078e0202 */
[----:B------:R-:W-:-:S03]  /*0850*/  IMAD.IADD R19, R8, 0x1, R15 ;  /* 0x0000000108137824 */ /* 0x000fc600078e020f */
[----:B------:R-:W0:Y:S01]  /*0860*/  SHFL.UP PT, R3, R2, 0x10, RZ ;  /* 0x0600000002037989 */ /* 0x000e2200000e00ff */
[----:B-1----:R-:W-:-:S05]  /*0870*/  SEL R16, R21, RZ, P3 ;  /* 0x000000ff15107207 */ /* 0x002fca0001800000 */
[----:B------:R-:W-:-:S05]  /*0880*/  IMAD.IADD R20, R17, 0x1, R16 ;  /* 0x0000000111147824 */ /* 0x000fca00078e0210 */
[----:B------:R-:W1:Y:S01]  /*0890*/  SHFL.UP PT, R21, R20, 0x8, RZ ;  /* 0x0500000014157989 */ /* 0x000e6200000e00ff */
[----:B0-----:R-:W-:-:S05]  /*08a0*/  SEL R3, R3, RZ, P1 ;  /* 0x000000ff03037207 */ /* 0x001fca0000800000 */
[----:B------:R-:W-:-:S05]  /*08b0*/  IMAD.IADD R3, R2, 0x1, R3 ;  /* 0x0000000102037824 */ /* 0x000fca00078e0203 */
[----:B------:R-:W0:Y:S01]  /*08c0*/  SHFL.IDX PT, R16, R3, 0x1f, 0x1f ;  /* 0x03e01f0003107f89 */ /* 0x000e2200000e0000 */
[----:B------:R-:W-:Y:S02]  /*08d0*/  IADD3 R14, PT, PT, R3, R19, -R14 ;  /* 0x00000013030e7210 */ /* 0x000fe40007ffe80e */
[----:B-1----:R-:W-:-:S03]  /*08e0*/  SEL R21, R21, RZ, P2 ;  /* 0x000000ff15157207 */ /* 0x002fc60001000000 */
[----:B------:R-:W-:Y:S02]  /*08f0*/  STS [R9], R14 ;  /* 0x0000000e09007388 */ /* 0x000fe40000000800 */
[----:B------:R-:W-:-:S05]  /*0900*/  IMAD.IADD R21, R20, 0x1, R21 ;  /* 0x0000000114157824 */ /* 0x000fca00078e0215 */
[----:B------:R-:W1:Y:S01]  /*0910*/  SHFL.UP PT, R17, R21, 0x10, RZ ;  /* 0x0600000015117989 */ /* 0x000e6200000e00ff */
[----:B0-----:R-:W-:Y:S01]  /*0920*/  IMAD.IADD R19, R19, 0x1, R16 ;  /* 0x0000000113137824 */ /* 0x001fe200078e0210 */
[----:B-1----:R-:W-:-:S05]  /*0930*/  SEL R2, R17, RZ, P1 ;  /* 0x000000ff11027207 */ /* 0x002fca0000800000 */
[----:B------:R-:W-:-:S05]  /*0940*/  IMAD.IADD R2, R21, 0x1, R2 ;  /* 0x0000000115027824 */ /* 0x000fca00078e0202 */
[----:B------:R-:W0:Y:S01]  /*0950*/  SHFL.IDX PT, R8, R2, 0x1f, 0x1f ;  /* 0x03e01f0002087f89 */ /* 0x000e2200000e0000 */
[----:B------:R-:W-:Y:S01]  /*0960*/  IADD3 R16, PT, PT, R2, R19, -R13 ;  /* 0x0000001302107210 */ /* 0x000fe20007ffe80d */
[----:B------:R-:W-:Y:S01]  /*0970*/  NOP ;  /* 0x0000000000007918 */ /* 0x000fe20000000000 */
[----:B------:R-:W-:Y:S01]  /*0980*/  NOP ;  /* 0x0000000000007918 */ /* 0x000fe20000000000 */
[----:B------:R-:W-:Y:S01]  /*0990*/  NOP ;  /* 0x0000000000007918 */ /* 0x000fe20000000000 */
[----:B------:R-:W-:Y:S01]  /*09a0*/  NOP ;  /* 0x0000000000007918 */ /* 0x000fe20000000000 */
[----:B------:R-:W-:Y:S01]  /*09b0*/  NOP ;  /* 0x0000000000007918 */ /* 0x000fe20000000000 */
[----:B------:R-:W-:Y:S01]  /*09c0*/  NOP ;  /* 0x0000000000007918 */ /* 0x000fe20000000000 */
[----:B------:R1:W-:Y:S01]  /*09d0*/  STS [R9+0x80], R16 ;  /* 0x0000801009007388 */ /* 0x0003e20000000800 */
[----:B0-----:R-:W-:Y:S02]  /*09e0*/  IMAD.IADD R8, R19, 0x1, R8 ;  /* 0x0000000113087824 */ /* 0x001fe400078e0208 */
[----:B-1----:R-:W-:Y:S01]  /*09f0*/  VIADD R9, R9, 0x200 ;  /* 0x0000020009097836 */ /* 0x002fe20000000000 */
[----:B------:R-:W-:Y:S06]  /*0a00*/  BRA.U !UP0, `(.L_x_67) ;  /* 0xfffffff508dc7547 */ /* 0x000fec000b83ffff */
[----:B------:R-:W-:Y:S01]  /*0a10*/  ISETP.NE.AND P0, PT, R18, RZ, PT ;  /* 0x000000ff1200720c */ /* 0x000fe20003f05270 */
[----:B------:R-:W0:-:S12]  /*0a20*/  LDCU.64 UR6, c[0x0][0x388] ;  /* 0x00007100ff0677ac */ /* 0x000e180008000a00 */
[----:B------:R-:W-:Y:S05]  /*0a30*/  @P0 BRA `(.L_x_68) ;  /* 0x0000000000540947 */ /* 0x000fea0003800000 */
[----:B------:R-:W1:Y:S01]  /*0a40*/  LDC.64 R2, c[0x0][0x398] ;  /* 0x0000e600ff027b82 */ /* 0x000e620000000a00 */
[----:B------:R-:W-:Y:S01]  /*0a50*/  BSSY B0, `(.L_x_69) ;  /* 0x0000005000007945 */ /* 0x000fe20003800000 */
.L_x_70:
[----:B------:R-:W-:Y:S05]  /*0a60*/  YIELD ;  /* 0x0000000000007946 */ /* 0x000fea0003800000 */
[----:B-1----:R-:W2:Y:S02]  /*0a70*/  ATOMG.E.OR.STRONG.GPU PT, R6, desc[UR10][R2.64], RZ ;  /* 0x800000ff020679a8 */ /* 0x002ea4000b1ef10a */
[----:B--2---:R-:W-:-:S13]  /*0a80*/  ISETP.NE.AND P0, PT, R6, UR9, PT ;  /* 0x0000000906007c0c */ /* 0x004fda000bf05270 */
[----:B------:R-:W-:Y:S05]  /*0a90*/  @P0 BRA `(.L_x_70) ;  /* 0xfffffffc00f00947 */ /* 0x000fea000383ffff */
[----:B0-----:R-:W-:Y:S05]  /*0aa0*/  BSYNC B0 ;  /* 0x0000000000007941 */ /* 0x001fea0003800000 */
.L_x_69:
[----:B------:R-:W0:Y:S01]  /*0ab0*/  LDC.64 R10, c[0x0][0x3a0] ;  /* 0x0000e800ff0a7b82 */ /* 0x000e220000000a00 */
[----:B------:R-:W-:Y:S06]  /*0ac0*/  MEMBAR.SC.GPU ;  /* 0x0000000000007992 */ /* 0x000fec0000002000 */
[----:B------:R-:W-:-:S00]  /*0ad0*/  ERRBAR ;  /* 0x00000000000079ab */ /* 0x000fc00000000000 */
[----:B------:R-:W-:Y:S06]  /*0ae0*/  CGAERRBAR ;  /* 0x00000000000075ab */ /* 0x000fec0000000000 */
[----:B------:R-:W-:Y:S04]  /*0af0*/  CCTL.IVALL ;  /* 0x00000000ff00798f */ /* 0x000fe80002000000 */
[----:B0-----:R-:W2:Y:S01]  /*0b00*/  LDG.E R19, desc[UR10][R10.64] ;  /* 0x0000000a0a137981 */ /* 0x001ea2000c1e1900 */
[----:B------:R-:W-:-:S02]  /*0b10*/  IMAD.MOV.U32 R13, RZ, RZ, 0x1 ;  /* 0x00000001ff0d7424 */ /* 0x000fc400078e00ff */
[----:B--2---:R-:W-:-:S05]  /*0b20*/  IMAD.IADD R9, R8, 0x1, R19 ;  /* 0x0000000108097824 */ /* 0x004fca00078e0213 */
[----:B------:R1:W-:Y:S01]  /*0b30*/  STG.E desc[UR10][R10.64], R9 ;  /* 0x000000090a007986 */ /* 0x0003e2000c10190a */
[----:B------:R-:W-:Y:S06]  /*0b40*/  MEMBAR.SC.GPU ;  /* 0x0000000000007992 */ /* 0x000fec0000002000 */
[----:B------:R-:W-:-:S00]  /*0b50*/  ERRBAR ;  /* 0x00000000000079ab */ /* 0x000fc00000000000 */
[----:B------:R-:W-:Y:S06]  /*0b60*/  CGAERRBAR ;  /* 0x00000000000075ab */ /* 0x000fec0000000000 */
[----:B------:R-:W-:Y:S04]  /*0b70*/  CCTL.IVALL ;  /* 0x00000000ff00798f */ /* 0x000fe80002000000 */
[----:B------:R1:W5:Y:S02]  /*0b80*/  ATOMG.E.ADD.STRONG.GPU PT, RZ, desc[UR10][R2.64], R13 ;  /* 0x8000000d02ff79a8 */ /* 0x00036400081ef10a */
.L_x_68:
[----:B-1----:R-:W1:Y:S01]  /*0b90*/  S2R R2, SR_TID.X ;  /* 0x0000000000027919 */ /* 0x002e620000002100 */
[----:B------:R-:W2:Y:S01]  /*0ba0*/  S2UR UR5, SR_CgaCtaId ;  /* 0x00000000000579c3 */ /* 0x000ea20000008800 */
[----:B------:R-:W-:Y:S01]  /*0bb0*/  UMOV UR4, 0x400 ;  /* 0x0000040000047882 */ /* 0x000fe20000000000 */
[C---:B------:R-:W-:Y:S02]  /*0bc0*/  VIADD R18, R7.reuse, 0x1e0 ;  /* 0x000001e007127836 */ /* 0x040fe40000000000 */
[C---:B------:R-:W-:Y:S02]  /*0bd0*/  VIADD R9, R7.reuse, 0x1c0 ;  /* 0x000001c007097836 */ /* 0x040fe40000000000 */
[C---:B------:R-:W-:Y:S02]  /*0be0*/  VIADD R10, R7.reuse, 0x1a0 ;  /* 0x000001a0070a7836 */ /* 0x040fe40000000000 */
[C---:B------:R-:W-:Y:S02]  /*0bf0*/  VIADD R11, R7.reuse, 0x180 ;  /* 0x00000180070b7836 */ /* 0x040fe40000000000 */
[----:B------:R-:W-:-:S02]  /*0c00*/  VIADD R12, R7, 0x160 ;  /* 0x00000160070c7836 */ /* 0x000fc40000000000 */
[C---:B------:R-:W-:Y:S02]  /*0c10*/  VIADD R13, R7.reuse, 0x140 ;  /* 0x00000140070d7836 */ /* 0x040fe40000000000 */
[C---:B------:R-:W-:Y:S02]  /*0c20*/  VIADD R14, R7.reuse, 0x120 ;  /* 0x00000120070e7836 */ /* 0x040fe40000000000 */
[C---:B------:R-:W-:Y:S02]  /*0c30*/  VIADD R15, R7.reuse, 0x100 ;  /* 0x00000100070f7836 */ /* 0x040fe40000000000 */
[C---:B------:R-:W-:Y:S02]  /*0c40*/  VIADD R16, R7.reuse, 0xe0 ;  /* 0x000000e007107836 */ /* 0x040fe40000000000 */
[C---:B------:R-:W-:Y:S02]  /*0c50*/  VIADD R17, R7.reuse, 0xc0 ;  /* 0x000000c007117836 */ /* 0x040fe40000000000 */
[C---:B------:R-:W-:Y:S01]  /*0c60*/  VIADD R20, R7.reuse, 0xa0 ;  /* 0x000000a007147836 */ /* 0x040fe20000000000 */
[----:B--2---:R-:W-:Y:S01]  /*0c70*/  ULEA UR4, UR5, UR4, 0x18 ;  /* 0x0000000405047291 */ /* 0x004fe2000f8ec0ff */
[----:B------:R-:W-:-:S05]  /*0c80*/  VIADD R22, R7, 0x80 ;  /* 0x0000008007167836 */ /* 0x000fca0000000000 */
[----:B-1----:R-:W-:Y:S01]  /*0c90*/  LEA R2, R2, UR4, 0x2 ;  /* 0x0000000402027c11 */ /* 0x002fe2000f8e10ff */
[----:B------:R-:W-:Y:S05]  /*0ca0*/  WARPSYNC.ALL ;  /* 0x0000000000007948 */ /* 0x000fea0003800000 */
[----:B------:R1:W2:Y:S01]  /*0cb0*/  SHFL.IDX PT, R8, R19, RZ, 0x1f ;  /* 0x00001fff13087589 */ /* 0x0002a200000e0000 */
[----:B------:R-:W-:Y:S01]  /*0cc0*/  VIADD R6, R2, 0x400 ;  /* 0x0000040002067836 */ /* 0x000fe20000000000 */
[----:B------:R-:W-:-:S06]  /*0cd0*/  UMOV UR4, URZ ;  /* 0x000000ff00047c82 */ /* 0x000fcc0008000000 */
.L_x_71:
[----:B0-----:R-:W-:Y:S01]  /*0ce0*/  ISETP.GE.U32.AND P2, PT, R7, UR6, PT ;  /* 0x0000000607007c0c */ /* 0x001fe2000bf46070 */
[----:B------:R-:W-:Y:S01]  /*0cf0*/  UISETP.GE.U32.AND UP0, UPT, UR4, 0xe00, UPT ;  /* 0x00000e000400788c */ /* 0x000fe2000bf06070 */
[----:B------:R-:W-:Y:S01]  /*0d00*/  SHF.R.S32.HI R2, RZ, 0x1f, R7 ;  /* 0x0000001fff027819 */ /* 0x000fe20000011407 */
[----:B------:R-:W-:Y:S01]  /*0d10*/  UIADD3 UR5, UPT, UPT, UR4, 0x200, URZ ;  /* 0x0000020004057890 */ /* 0x000fe2000fffe0ff */
[C---:B------:R-:W-:Y:S02]  /*0d20*/  ISETP.GE.U32.AND P3, PT, R5.reuse, UR6, PT ;  /* 0x0000000605007c0c */ /* 0x040fe4000bf66070 */
[----:B------:R-:W-:Y:S01]  /*0d30*/  SHF.R.S32.HI R3, RZ, 0x1f, R5 ;  /* 0x0000001fff037819 */ /* 0x000fe20000011405 */
[----:B------:R-:W-:Y:S01]  /*0d40*/  VIADD R5, R5, 0x200 ;  /* 0x0000020005057836 */ /* 0x000fe20000000000 */
[----:B------:R-:W-:Y:S02]  /*0d50*/  ISETP.GE.U32.AND.EX P2, PT, R2, UR7, PT, P2 ;  /* 0x0000000702007c0c */ /* 0x000fe4000bf46120 */
[----:B------:R-:W-:Y:S01]  /*0d60*/  ISETP.GE.U32.AND.EX P3, PT, R3, UR7, PT, P3 ;  /* 0x0000000703007c0c */ /* 0x000fe2000bf66130 */
[----:B------:R-:W-:Y:S01]  /*0d70*/  UMOV UR4, UR5 ;  /* 0x0000000500047c82 */ /* 0x000fe20008000000 */
[----:B------:R-:W-:-:S02]  /*0d80*/  ISETP.GE.U32.AND P0, PT, R4, UR6, PT ;  /* 0x0000000604007c0c */ /* 0x000fc4000bf06070 */
[----:B------:R-:W-:Y:S02]  /*0d90*/  ISETP.GE.U32.AND P6, PT, R0, UR6, PT ;  /* 0x0000000600007c0c */ /* 0x000fe4000bfc6070 */
[----:B------:R-:W-:Y:S01]  /*0da0*/  SHF.R.S32.HI R2, RZ, 0x1f, R4 ;  /* 0x0000001fff027819 */ /* 0x000fe20000011404 */
[----:B------:R-:W-:Y:S01]  /*0db0*/  VIADD R4, R4, 0x200 ;  /* 0x0000020004047836 */ /* 0x000fe20000000000 */
[----:B------:R-:W-:Y:S01]  /*0dc0*/  SHF.R.S32.HI R3, RZ, 0x1f, R0 ;  /* 0x0000001fff037819 */ /* 0x000fe20000011400 */
[----:B------:R-:W-:Y:S01]  /*0dd0*/  VIADD R0, R0, 0x200 ;  /* 0x0000020000007836 */ /* 0x000fe20000000000 */
[----:B------:R-:W-:Y:S01]  /*0de0*/  ISETP.GE.U32.AND.EX P0, PT, R2, UR7, PT, P0 ;  /* 0x0000000702007c0c */ /* 0x000fe2000bf06100 */
[----:B------:R-:W2:Y:S01]  /*0df0*/  @!P2 LDS R25, [R6+-0x400] ;  /* 0xfffc00000619a984 */ /* 0x000ea20000000800 */
[----:B------:R-:W-:Y:S02]  /*0e00*/  ISETP.GE.U32.AND.EX P6, PT, R3, UR7, PT, P6 ;  /* 0x0000000703007c0c */ /* 0x000fe4000bfc6160 */
[----:B------:R-:W0:Y:S01]  /*0e10*/  LDC.64 R2, c[0x0][0x390] ;  /* 0x0000e400ff027b82 */ /* 0x000e220000000a00 */
[----:B------:R-:W3:Y:S01]  /*0e20*/  @!P3 LDS R23, [R6+-0x380] ;  /* 0xfffc80000617b984 */ /* 0x000ee20000000800 */
[----:B------:R-:W-:-:S02]  /*0e30*/  ISETP.GE.U32.AND P5, PT, R20, UR6, PT ;  /* 0x0000000614007c0c */ /* 0x000fc4000bfa6070 */
[----:B------:R-:W-:Y:S01]  /*0e40*/  SHF.R.S32.HI R24, RZ, 0x1f, R20 ;  /* 0x0000001fff187819 */ /* 0x000fe20000011414 */
[----:B------:R-:W-:Y:S01]  /*0e50*/  VIADD R20, R20, 0x200 ;  /* 0x0000020014147836 */ /* 0x000fe20000000000 */
[----:B------:R-:W-:Y:S02]  /*0e60*/  ISETP.GE.U32.AND P4, PT, R22, UR6, PT ;  /* 0x0000000616007c0c */ /* 0x000fe4000bf86070 */
[----:B------:R-:W-:Y:S01]  /*0e70*/  ISETP.GE.U32.AND.EX P5, PT, R24, UR7, PT, P5 ;  /* 0x0000000718007c0c */ /* 0x000fe2000bfa6150 */
[----:B-1----:R-:W1:Y:S01]  /*0e80*/  @!P0 LDS R19, [R6+-0x300] ;  /* 0xfffd000006138984 */ /* 0x002e620000000800 */
[----:B------:R-:W-:Y:S01]  /*0e90*/  SHF.R.S32.HI R26, RZ, 0x1f, R22 ;  /* 0x0000001fff1a7819 */ /* 0x000fe20000011416 */
[----:B------:R-:W-:Y:S01]  /*0ea0*/  VIADD R22, R22, 0x200 ;  /* 0x0000020016167836 */ /* 0x000fe20000000000 */
[C---:B------:R-:W-:Y:S01]  /*0eb0*/  ISETP.GE.U32.AND P1, PT, R17.reuse, UR6, PT ;  /* 0x0000000611007c0c */ /* 0x040fe2000bf26070 */
[----:B------:R-:W4:Y:S01]  /*0ec0*/  @!P6 LDS R21, [R6+-0x280] ;  /* 0xfffd80000615e984 */ /* 0x000f220000000800 */
[----:B------:R-:W-:Y:S01]  /*0ed0*/  SHF.R.S32.HI R24, RZ, 0x1f, R17 ;  /* 0x0000001fff187819 */ /* 0x000fe20000011411 */
[----:B------:R-:W-:Y:S01]  /*0ee0*/  VIADD R17, R17, 0x200 ;  /* 0x0000020011117836 */ /* 0x000fe20000000000 */
[----:B------:R-:W-:-:S02]  /*0ef0*/  ISETP.GE.U32.AND.EX P4, PT, R26, UR7, PT, P4 ;  /* 0x000000071a007c0c */ /* 0x000fc4000bf86140 */
[----:B------:R-:W-:Y:S02]  /*0f00*/  ISETP.GE.U32.AND.EX P1, PT, R24, UR7, PT, P1 ;  /* 0x0000000718007c0c */ /* 0x000fe4000bf26110 */
[----:B------:R-:W-:Y:S02]  /*0f10*/  SHF.R.S32.HI R26, RZ, 0x1f, R16 ;  /* 0x0000001fff1a7819 */ /* 0x000fe40000011410 */
[----:B------:R-:W-:Y:S01]  /*0f20*/  SHF.R.S32.HI R24, RZ, 0x1f, R15 ;  /* 0x0000001fff187819 */ /* 0x000fe2000001140f */
[----:B0-----:R-:W-:-:S04]  /*0f30*/  IMAD.WIDE R2, R7, 0x4, R2 ;  /* 0x0000000407027825 */ /* 0x001fc800078e0202 */
[----:B------:R-:W-:Y:S02]  /*0f40*/  VIADD R7, R7, 0x200 ;  /* 0x0000020007077836 */ /* 0x000fe40000000000 */
[C---:B--2---:R-:W-:Y:S02]  /*0f50*/  @!P2 IMAD.IADD R27, R8.reuse, 0x1, R25 ;  /* 0x00000001081ba824 */ /* 0x044fe400078e0219 */
[----:B------:R-:W0:Y:S01]  /*0f60*/  @!P5 LDS R25, [R6+-0x180] ;  /* 0xfffe80000619d984 */ /* 0x000e220000000800 */
[----:B---3--:R-:W-:-:S03]  /*0f70*/  @!P3 IMAD.IADD R29, R8, 0x1, R23 ;  /* 0x00000001081db824 */ /* 0x008fc600078e0217 */
[----:B------:R-:W-:Y:S01]  /*0f80*/  @!P2 STG.E desc[UR10][R2.64], R27 ;  /* 0x0000001b0200a986 */ /* 0x000fe2000c10190a */
[C---:B------:R-:W-:Y:S01]  /*0f90*/  ISETP.GE.U32.AND P2, PT, R15.reuse, UR6, PT ;  /* 0x000000060f007c0c */ /* 0x040fe2000bf46070 */
[----:B------:R-:W-:Y:S02]  /*0fa0*/  VIADD R15, R15, 0x200 ;  /* 0x000002000f0f7836 */ /* 0x000fe40000000000 */
[----:B------:R-:W-:Y:S01]  /*0fb0*/  @!P3 STG.E desc[UR10][R2.64+0x80], R29 ;  /* 0x0000801d0200b986 */ /* 0x000fe2000c10190a */
[C---:B------:R-:W-:Y:S01]  /*0fc0*/  ISETP.GE.U32.AND P3, PT, R16.reuse, UR6, PT ;  /* 0x0000000610007c0c */ /* 0x040fe2000bf66070 */
[----:B------:R-:W-:Y:S01]  /*0fd0*/  VIADD R16, R16, 0x200 ;  /* 0x0000020010107836 */ /* 0x000fe20000000000 */
[----:B------:R-:W-:Y:S01]  /*0fe0*/  ISETP.GE.U32.AND.EX P2, PT, R24, UR7, PT, P2 ;  /* 0x0000000718007c0c */ /* 0x000fe2000bf46120 */
[----:B------:R-:W2:Y:S01]  /*0ff0*/  @!P4 LDS R23, [R6+-0x200] ;  /* 0xfffe00000617c984 */ /* 0x000ea20000000800 */
[----:B------:R-:W-:Y:S01]  /*1000*/  ISETP.GE.U32.AND.EX P3, PT, R26, UR7, PT, P3 ;  /* 0x000000071a007c0c */ /* 0x000fe2000bf66130 */
[C---:B-1----:R-:W-:Y:S01]  /*1010*/  @!P0 IMAD.IADD R24, R8.reuse, 0x1, R19 ;  /* 0x0000000108188824 */ /* 0x042fe200078e0213 */
[----:B------:R-:W-:Y:S01]  /*1020*/  SHF.R.S32.HI R19, RZ, 0x1f, R14 ;  /* 0x0000001fff137819 */ /* 0x000fe2000001140e */
[----:B----4-:R-:W-:Y:S01]  /*1030*/  @!P6 IMAD.IADD R26, R8, 0x1, R21 ;  /* 0x00000001081ae824 */ /* 0x010fe200078e0215 */
[----:B------:R-:W1:Y:S04]  /*1040*/  @!P1 LDS R29, [R6+-0x100] ;  /* 0xffff0000061d9984 */ /* 0x000e680000000800 */
[----:B------:R3:W-:Y:S01]  /*1050*/  @!P0 STG.E desc[UR10][R2.64+0x100], R24 ;  /* 0x0001001802008986 */ /* 0x0007e2000c10190a */
[C---:B------:R-:W-:Y:S01]  /*1060*/  ISETP.GE.U32.AND P0, PT, R14.reuse, UR6, PT ;  /* 0x000000060e007c0c */ /* 0x040fe2000bf06070 */
[----:B------:R-:W-:-:S02]  /*1070*/  VIADD R14, R14, 0x200 ;  /* 0x000002000e0e7836 */ /* 0x000fc40000000000 */
[----:B------:R-:W4:Y:S01]  /*1080*/  @!P2 LDS R21, [R6] ;  /* 0x000000000615a984 */ /* 0x000f220000000800 */
[----:B------:R-:W-:-:S03]  /*1090*/  ISETP.GE.U32.AND.EX P0, PT, R19, UR7, PT, P0 ;  /* 0x0000000713007c0c */ /* 0x000fc6000bf06100 */
[----:B------:R-:W4:Y:S04]  /*10a0*/  @!P3 LDS R27, [R6+-0x80] ;  /* 0xffff8000061bb984 */ /* 0x000f280000000800 */
[----:B------:R2:W-:Y:S01]  /*10b0*/  @!P6 STG.E desc[UR10][R2.64+0x180], R26 ;  /* 0x0001801a0200e986 */ /* 0x0005e2000c10190a */
[C---:B------:R-:W-:Y:S02]  /*10c0*/  ISETP.GE.U32.AND P6, PT, R13.reuse, UR6, PT ;  /* 0x000000060d007c0c */ /* 0x040fe4000bfc6070 */
[----:B---3--:R-:W-:Y:S01]  /*10d0*/  SHF.R.S32.HI R24, RZ, 0x1f, R13 ;  /* 0x0000001fff187819 */ /* 0x008fe2000001140d */
[----:B------:R-:W-:Y:S02]  /*10e0*/  VIADD R13, R13, 0x200 ;  /* 0x000002000d0d7836 */ /* 0x000fe40000000000 */
[----:B------:R-:W3:Y:S01]  /*10f0*/  @!P0 LDS R19, [R6+0x80] ;  /* 0x0000800006138984 */ /* 0x000ee20000000800 */
[----:B0-----:R-:W-:Y:S01]  /*1100*/  @!P5 IMAD.IADD R25, R8, 0x1, R25 ;  /* 0x000000010819d824 */ /* 0x001fe200078e0219 */
[----:B------:R-:W-:-:S02]  /*1110*/  ISETP.GE.U32.AND.EX P6, PT, R24, UR7, PT, P6 ;  /* 0x0000000718007c0c */ /* 0x000fc4000bfc6160 */
[----:B------:R-:W-:Y:S02]  /*1120*/  SHF.R.S32.HI R24, RZ, 0x1f, R11 ;  /* 0x0000001fff187819 */ /* 0x000fe4000001140b */
[----:B------:R0:W-:Y:S01]  /*1130*/  @!P5 STG.E desc[UR10][R2.64+0x280], R25 ;  /* 0x000280190200d986 */ /* 0x0001e2000c10190a */
[C---:B------:R-:W-:Y:S02]  /*1140*/  ISETP.GE.U32.AND P5, PT, R12.reuse, UR6, PT ;  /* 0x000000060c007c0c */ /* 0x040fe4000bfa6070 */
[----:B--2---:R-:W-:Y:S01]  /*1150*/  SHF.R.S32.HI R26, RZ, 0x1f, R12 ;  /* 0x0000001fff1a7819 */ /* 0x004fe2000001140c */
[----:B------:R-:W-:Y:S02]  /*1160*/  VIADD R12, R12, 0x200 ;  /* 0x000002000c0c7836 */ /* 0x000fe40000000000 */
[----:B------:R-:W-:Y:S01]  /*1170*/  @!P4 IMAD.IADD R23, R8, 0x1, R23 ;  /* 0x000000010817c824 */ /* 0x000fe200078e0217 */
[----:B------:R-:W-:-:S04]  /*1180*/  ISETP.GE.U32.AND.EX P5, PT, R26, UR7, PT, P5 ;  /* 0x000000071a007c0c */ /* 0x000fc8000bfa6150 */
[----:B------:R2:W-:Y:S01]  /*1190*/  @!P4 STG.E desc[UR10][R2.64+0x200], R23 ;  /* 0x000200170200c986 */ /* 0x0005e2000c10190a */
[----:B-1----:R-:W-:Y:S01]  /*11a0*/  @!P1 IMAD.IADD R29, R8, 0x1, R29 ;  /* 0x00000001081d9824 */ /* 0x002fe200078e021d */
[C---:B------:R-:W-:Y:S01]  /*11b0*/  ISETP.GE.U32.AND P4, PT, R11.reuse, UR6, PT ;  /* 0x000000060b007c0c */ /* 0x040fe2000bf86070 */
[----:B------:R-:W-:Y:S01]  /*11c0*/  VIADD R11, R11, 0x200 ;  /* 0x000002000b0b7836 */ /* 0x000fe20000000000 */
[----:B0-----:R-:W-:Y:S02]  /*11d0*/  SHF.R.S32.HI R25, RZ, 0x1f, R9 ;  /* 0x0000001fff197819 */ /* 0x001fe40000011409 */
[----:B------:R-:W-:Y:S01]  /*11e0*/  ISETP.GE.U32.AND.EX P4, PT, R24, UR7, PT, P4 ;  /* 0x0000000718007c0c */ /* 0x000fe2000bf86140 */
[----:B------:R-:W-:Y:S01]  /*11f0*/  @!P1 STG.E desc[UR10][R2.64+0x300], R29 ;  /* 0x0003001d02009986 */ /* 0x000fe2000c10190a */
[----:B----4-:R-:W-:Y:S01]  /*1200*/  @!P2 IMAD.IADD R21, R8, 0x1, R21 ;  /* 0x000000010815a824 */ /* 0x010fe200078e0215 */
[----:B------:R-:W-:Y:S02]  /*1210*/  ISETP.GE.U32.AND P1, PT, R18, UR6, PT ;  /* 0x0000000612007c0c */ /* 0x000fe4000bf26070 */
[----:B------:R-:W-:Y:S01]  /*1220*/  SHF.R.S32.HI R24, RZ, 0x1f, R18 ;  /* 0x0000001fff187819 */ /* 0x000fe20000011412 */
[----:B------:R-:W-:Y:S01]  /*1230*/  @!P3 IMAD.IADD R27, R8, 0x1, R27 ;  /* 0x00000001081bb824 */ /* 0x000fe200078e021b */
[----:B------:R-:W-:Y:S01]  /*1240*/  @!P2 STG.E desc[UR10][R2.64+0x400], R21 ;  /* 0x000400150200a986 */ /* 0x000fe2000c10190a */
[----:B------:R-:W-:Y:S01]  /*1250*/  ISETP.GE.U32.AND P2, PT, R10, UR6, PT ;  /* 0x000000060a007c0c */ /* 0x000fe2000bf46070 */
[----:B------:R-:W-:Y:S01]  /*1260*/  VIADD R18, R18, 0x200 ;  /* 0x0000020012127836 */ /* 0x000fe20000000000 */
[----:B--2---:R-:W-:Y:S01]  /*1270*/  SHF.R.S32.HI R23, RZ, 0x1f, R10 ;  /* 0x0000001fff177819 */ /* 0x004fe2000001140a */
[----:B------:R-:W-:Y:S01]  /*1280*/  @!P3 STG.E desc[UR10][R2.64+0x380], R27 ;  /* 0x0003801b0200b986 */ /* 0x000fe2000c10190a */
[C---:B------:R-:W-:Y:S01]  /*1290*/  ISETP.GE.U32.AND P3, PT, R9.reuse, UR6, PT ;  /* 0x0000000609007c0c */ /* 0x040fe2000bf66070 */
[----:B------:R-:W-:Y:S01]  /*12a0*/  VIADD R9, R9, 0x200 ;  /* 0x0000020009097836 */ /* 0x000fe20000000000 */
[----:B------:R-:W-:Y:S01]  /*12b0*/  ISETP.GE.U32.AND.EX P2, PT, R23, UR7, PT, P2 ;  /* 0x0000000717007c0c */ /* 0x000fe2000bf46120 */
[----:B------:R-:W0:Y:S01]  /*12c0*/  @!P5 LDS R27, [R6+0x180] ;  /* 0x00018000061bd984 */ /* 0x000e220000000800 */
[----:B------:R-:W-:Y:S01]  /*12d0*/  ISETP.GE.U32.AND.EX P3, PT, R25, UR7, PT, P3 ;  /* 0x0000000719007c0c */ /* 0x000fe2000bf66130 */
[----:B---3--:R-:W-:Y:S01]  /*12e0*/  @!P0 IMAD.IADD R23, R8, 0x1, R19 ;  /* 0x0000000108178824 */ /* 0x008fe200078e0213 */
[----:B------:R-:W-:Y:S01]  /*12f0*/  ISETP.GE.U32.AND.EX P1, PT, R24, UR7, PT, P1 ;  /* 0x0000000718007c0c */ /* 0x000fe2000bf26110 */
[----:B------:R-:W1:Y:S01]  /*1300*/  @!P6 LDS R25, [R6+0x100] ;  /* 0x000100000619e984 */ /* 0x000e620000000800 */
[----:B------:R-:W-:-:S03]  /*1310*/  VIADD R10, R10, 0x200 ;  /* 0x000002000a0a7836 */ /* 0x000fc60000000000 */
[----:B------:R-:W2:Y:S04]  /*1320*/  @!P4 LDS R29, [R6+0x200] ;  /* 0x00020000061dc984 */ /* 0x000ea80000000800 */
[----:B------:R-:W3:Y:S04]  /*1330*/  @!P2 LDS R24, [R6+0x280] ;  /* 0x000280000618a984 */ /* 0x000ee80000000800 */
[----:B------:R-:W4:Y:S04]  /*1340*/  @!P3 LDS R21, [R6+0x300] ;  /* 0x000300000615b984 */ /* 0x000f280000000800 */
[----:B------:R0:W4:Y:S04]  /*1350*/  @!P1 LDS R19, [R6+0x380] ;  /* 0x0003800006139984 */ /* 0x0001280000000800 */
[----:B------:R1:W-:Y:S01]  /*1360*/  @!P0 STG.E desc[UR10][R2.64+0x480], R23 ;  /* 0x0004801702008986 */ /* 0x0003e2000c10190a */
[----:B0-----:R-:W-:-:S02]  /*1370*/  VIADD R6, R6, 0x800 ;  /* 0x0000080006067836 */ /* 0x001fc40000000000 */
[C---:B------:R-:W-:Y:S02]  /*1380*/  @!P5 IMAD.IADD R27, R8.reuse, 0x1, R27 ;  /* 0x00000001081bd824 */ /* 0x040fe400078e021b */
[----:B-1----:R-:W-:-:S03]  /*1390*/  @!P6 IMAD.IADD R25, R8, 0x1, R25 ;  /* 0x000000010819e824 */ /* 0x002fc600078e0219 */
[----:B------:R0:W-:Y:S01]  /*13a0*/  @!P5 STG.E desc[UR10][R2.64+0x580], R27 ;  /* 0x0005801b0200d986 */ /* 0x0001e2000c10190a */
[----:B--2---:R-:W-:-:S03]  /*13b0*/  @!P4 IMAD.IADD R29, R8, 0x1, R29 ;  /* 0x00000001081dc824 */ /* 0x004fc600078e021d */
[----:B------:R0:W-:Y:S01]  /*13c0*/  @!P6 STG.E desc[UR10][R2.64+0x500], R25 ;  /* 0x000500190200e986 */ /* 0x0001e2000c10190a */
[----:B---3--:R-:W-:-:S03]  /*13d0*/  @!P2 IMAD.IADD R24, R8, 0x1, R24 ;  /* 0x000000010818a824 */ /* 0x008fc600078e0218 */
[----:B------:R0:W-:Y:S01]  /*13e0*/  @!P4 STG.E desc[UR10][R2.64+0x600], R29 ;  /* 0x0006001d0200c986 */ /* 0x0001e2000c10190a */
[----:B----4-:R-:W-:-:S03]  /*13f0*/  @!P3 IMAD.IADD R21, R8, 0x1, R21 ;  /* 0x000000010815b824 */ /* 0x010fc600078e0215 */
[----:B------:R0:W-:Y:S01]  /*1400*/  @!P2 STG.E desc[UR10][R2.64+0x680], R24 ;  /* 0x000680180200a986 */ /* 0x0001e2000c10190a */
[----:B------:R-:W-:-:S03]  /*1410*/  @!P1 IMAD.IADD R19, R8, 0x1, R19 ;  /* 0x0000000108139824 */ /* 0x000fc600078e0213 */
[----:B------:R0:W-:Y:S04]  /*1420*/  @!P3 STG.E desc[UR10][R2.64+0x700], R21 ;  /* 0x000700150200b986 */ /* 0x0001e8000c10190a */
[----:B------:R0:W-:Y:S01]  /*1430*/  @!P1 STG.E desc[UR10][R2.64+0x780], R19 ;  /* 0x0007801302009986 */ /* 0x0001e2000c10190a */
[----:B------:R-:W-:Y:S05]  /*1440*/  BRA.U !UP0, `(.L_x_71) ;  /* 0xfffffff908247547 */ /* 0x000fea000b83ffff */
[----:B------:R-:W-:Y:S05]  /*1450*/  EXIT ;  /* 0x000000000000794d */ /* 0x000fea0003800000 */
.L_x_72:
        /* <DEDUP_REMOVED lines=10> */
.L_x_139:


//--------------------- .text.blockCount          --------------------------
	.section	.text.blockCount,"ax",@progbits
	.align	128
        .global         blockCount
        .type           blockCount,@function
        .size           blockCount,(.L_x_140 - blockCount)
        .other          blockCount,@"STO_CUDA_ENTRY STV_DEFAULT"
blockCount:
.text.blockCount:
[----:B------:R-:W-:Y:S01]  /*0000*/  LDC R1, c[0x0][0x37c] ;  /* 0x0000df00ff017b82 */ /* 0x000fe20000000800 */
[----:B------:R-:W0:Y:S07]  /*0010*/  S2R R4, SR_TID.X ;  /* 0x0000000000047919 */ /* 0x000e2e0000002100 */
[----:B------:R-:W1:Y:S01]  /*0020*/  S2UR UR5, SR_CgaCtaId ;  /* 0x00000000000579c3 */ /* 0x000e620000008800 */
[----:B------:R-:W-:Y:S01]  /*0030*/  UMOV UR4, 0x400 ;  /* 0x0000040000047882 */ /* 0x000fe20000000000 */
[----:B------:R-:W2:Y:S01]  /*0040*/  LDCU.64 UR6, c[0x0][0x358] ;  /* 0x00006b00ff0677ac */ /* 0x000ea20008000a00 */
[----:B------:R-:W-:Y:S05]  /*0050*/  BSSY.RECONVERGENT B0, `(.L_x_73) ;  /* 0x0000027000007945 */ /* 0x000fea0003800200 */
[----:B------:R-:W3:Y:S08]  /*0060*/  S2UR UR8, SR_CTAID.X ;  /* 0x00000000000879c3 */ /* 0x000ef00000002500 */
[----:B------:R-:W4:Y:S01]  /*0070*/  LDC.64 R2, c[0x0][0x388] ;  /* 0x0000e200ff027b82 */ /* 0x000f220000000a00 */
[----:B-1----:R-:W-:-:S07]  /*0080*/  ULEA UR4, UR5, UR4, 0x18 ;  /* 0x0000000405047291 */ /* 0x002fce000f8ec0ff */
[----:B------:R-:W1:Y:S01]  /*0090*/  LDC.64 R16, c[0x0][0x390] ;  /* 0x0000e400ff107b82 */ /* 0x000e620000000a00 */
[----:B0-----:R-:W-:Y:S01]  /*00a0*/  LEA R5, R4, UR4, 0x2 ;  /* 0x0000000404057c11 */ /* 0x001fe2000f8e10ff */
[----:B---3--:R-:W-:-:S04]  /*00b0*/  USHF.L.U32 UR5, UR8, 0xa, URZ ;  /* 0x0000000a08057899 */ /* 0x008fc800080006ff */
[----:B------:R0:W-:Y:S02]  /*00c0*/  STS [R5], RZ ;  /* 0x000000ff05007388 */ /* 0x0001e40000000800 */
[----:B------:R-:W-:Y:S02]  /*00d0*/  LOP3.LUT R7, R4, UR5, RZ, 0xfc, !PT ;  /* 0x0000000504077c12 */ /* 0x000fe4000f8efcff */
[----:B------:R0:W-:Y:S02]  /*00e0*/  STS [R5+0x80], RZ ;  /* 0x000080ff05007388 */ /* 0x0001e40000000800 */
[CC--:B----4-:R-:W-:Y:S01]  /*00f0*/  ISETP.GE.U32.AND P0, PT, R7.reuse, R2.reuse, PT ;  /* 0x000000020700720c */ /* 0x0d0fe20003f06070 */
[C---:B------:R-:W-:Y:S01]  /*0100*/  VIADD R15, R7.reuse, 0x20 ;  /* 0x00000020070f7836 */ /* 0x040fe20000000000 */
[----:B------:R0:W-:Y:S01]  /*0110*/  STS [R5+0x100], RZ ;  /* 0x000100ff05007388 */ /* 0x0001e20000000800 */
[C---:B------:R-:W-:Y:S01]  /*0120*/  VIADD R19, R7.reuse, 0x40 ;  /* 0x0000004007137836 */ /* 0x040fe20000000000 */
[-C--:B------:R-:W-:Y:S01]  /*0130*/  ISETP.GE.U32.AND.EX P0, PT, RZ, R3.reuse, PT, P0 ;  /* 0x00000003ff00720c */ /* 0x080fe20003f06100 */
[----:B------:R-:W-:Y:S01]  /*0140*/  VIADD R9, R7, 0x60 ;  /* 0x0000006007097836 */ /* 0x000fe20000000000 */
[-C--:B------:R-:W-:Y:S01]  /*0150*/  ISETP.GE.U32.AND P1, PT, R15, R2.reuse, PT ;  /* 0x000000020f00720c */ /* 0x080fe20003f26070 */
[----:B------:R0:W-:Y:S01]  /*0160*/  STS [R5+0x180], RZ ;  /* 0x000180ff05007388 */ /* 0x0001e20000000800 */
[-C--:B------:R-:W-:Y:S01]  /*0170*/  ISETP.GE.U32.AND P2, PT, R19, R2.reuse, PT ;  /* 0x000000021300720c */ /* 0x080fe20003f46070 */
[----:B------:R-:W-:Y:S01]  /*0180*/  VIADD R11, R7, 0x80 ;  /* 0x00000080070b7836 */ /* 0x000fe20000000000 */
[----:B------:R-:W-:Y:S01]  /*0190*/  ISETP.GE.U32.AND P3, PT, R9, R2, PT ;  /* 0x000000020900720c */ /* 0x000fe20003f66070 */
[----:B------:R0:W-:Y:S01]  /*01a0*/  STS [R5+0x200], RZ ;  /* 0x000200ff05007388 */ /* 0x0001e20000000800 */
[----:B------:R-:W-:-:S02]  /*01b0*/  ISETP.GE.U32.AND.EX P1, PT, RZ, R3, PT, P1 ;  /* 0x00000003ff00720c */ /* 0x000fc40003f26110 */
[-C--:B------:R-:W-:Y:S01]  /*01c0*/  ISETP.GE.U32.AND.EX P2, PT, RZ, R3.reuse, PT, P2 ;  /* 0x00000003ff00720c */ /* 0x080fe20003f46120 */
[----:B------:R0:W-:Y:S01]  /*01d0*/  STS [R5+0x280], RZ ;  /* 0x000280ff05007388 */ /* 0x0001e20000000800 */
[----:B------:R-:W-:-:S03]  /*01e0*/  ISETP.GE.U32.AND.EX P3, PT, RZ, R3, PT, P3 ;  /* 0x00000003ff00720c */ /* 0x000fc60003f66130 */
[----:B------:R0:W-:Y:S04]  /*01f0*/  STS [R5+0x300], RZ ;  /* 0x000300ff05007388 */ /* 0x0001e80000000800 */
[----:B------:R0:W-:Y:S01]  /*0200*/  STS [R5+0x380], RZ ;  /* 0x000380ff05007388 */ /* 0x0001e20000000800 */
[----:B------:R-:W-:Y:S06]  /*0210*/  BAR.SYNC.DEFER_BLOCKING 0x0 ;  /* 0x0000000000007b1d */ /* 0x000fec0000010000 */
[----:B-12---:R-:W-:Y:S05]  /*0220*/  @P0 BRA `(.L_x_74) ;  /* 0x0000000000240947 */ /* 0x006fea0003800000 */
        /* <DEDUP_REMOVED lines=9> */
.L_x_74:
[----:B------:R-:W-:Y:S05]  /*02c0*/  BSYNC.RECONVERGENT B0 ;  /* 0x0000000000007941 */ /* 0x000fea0003800200 */
.L_x_73:
[----:B------:R-:W-:Y:S04]  /*02d0*/  BSSY.RECONVERGENT B0, `(.L_x_75) ;  /* 0x000000b000007945 */ /* 0x000fe80003800200 */
[----:B------:R-:W-:Y:S05]  /*02e0*/  @P1 BRA `(.L_x_76) ;  /* 0x0000000000241947 */ /* 0x000fea0003800000 */
[----:B------:R-:W2:Y:S01]  /*02f0*/  LDCU.64 UR10, c[0x0][0x380] ;  /* 0x00007000ff0a77ac */ /* 0x000ea20008000a00 */
[----:B------:R-:W1:Y:S01]  /*0300*/  LDCU UR5, c[0x0][0x398] ;  /* 0x00007300ff0577ac */ /* 0x000e620008000800 */
[----:B--2---:R-:W-:-:S04]  /*0310*/  LEA R12, P0, R15, UR10, 0x2 ;  /* 0x0000000a0f0c7c11 */ /* 0x004fc8000f8010ff */
[----:B------:R-:W-:-:S05]  /*0320*/  LEA.HI.X R13, R15, UR11, RZ, 0x2, P0 ;  /* 0x0000000b0f0d7c11 */ /* 0x000fca00080f14ff */
[----:B------:R-:W1:Y:S02]  /*0330*/  LDG.E R12, desc[UR6][R12.64] ;  /* 0x000000060c0c7981 */ /* 0x000e64000c1e1900 */
[----:B-1----:R-:W-:-:S05]  /*0340*/  SHF.R.U32.HI R0, RZ, UR5, R12 ;  /* 0x00000005ff007c19 */ /* 0x002fca000801160c */
[----:B------:R-:W-:-:S05]  /*0350*/  IMAD.SHL.U32 R0, R0, 0x4, RZ ;  /* 0x0000000400007824 */ /* 0x000fca00078e00ff */
[----:B------:R-:W-:-:S05]  /*0360*/  LOP3.LUT R0, R0, 0x3fc, RZ, 0xc0, !PT ;  /* 0x000003fc00007812 */ /* 0x000fca00078ec0ff */
[----:B------:R2:W-:Y:S02]  /*0370*/  ATOMS.POPC.INC.32 RZ, [R0+UR4] ;  /* 0x0000000000ff7f8c */ /* 0x0005e4000d800004 */
.L_x_76:
[----:B------:R-:W-:Y:S05]  /*0380*/  BSYNC.RECONVERGENT B0 ;  /* 0x0000000000007941 */ /* 0x000fea0003800200 */
.L_x_75:
[----:B------:R-:W-:Y:S04]  /*0390*/  BSSY.RECONVERGENT B0, `(.L_x_77) ;  /* 0x000000b000007945 */ /* 0x000fe80003800200 */
[----:B------:R-:W-:Y:S05]  /*03a0*/  @P2 BRA `(.L_x_78) ;  /* 0x0000000000242947 */ /* 0x000fea0003800000 */
[----:B------:R-:W3:Y:S01]  /*03b0*/  LDCU.64 UR10, c[0x0][0x380] ;  /* 0x00007000ff0a77ac */ /* 0x000ee20008000a00 */
[----:B------:R-:W1:Y:S01]  /*03c0*/  LDCU UR5, c[0x0][0x398] ;  /* 0x00007300ff0577ac */ /* 0x000e620008000800 */
[----:B---3--:R-:W-:-:S04]  /*03d0*/  LEA R12, P0, R19, UR10, 0x2 ;  /* 0x0000000a130c7c11 */ /* 0x008fc8000f8010ff */
[----:B------:R-:W-:-:S05]  /*03e0*/  LEA.HI.X R13, R19, UR11, RZ, 0x2, P0 ;  /* 0x0000000b130d7c11 */ /* 0x000fca00080f14ff */
[----:B------:R-:W1:Y:S02]  /*03f0*/  LDG.E R12, desc[UR6][R12.64] ;  /* 0x000000060c0c7981 */ /* 0x000e64000c1e1900 */
[----:B-12---:R-:W-:-:S05]  /*0400*/  SHF.R.U32.HI R0, RZ, UR5, R12 ;  /* 0x00000005ff007c19 */ /* 0x006fca000801160c */
[----:B------:R-:W-:-:S05]  /*0410*/  IMAD.SHL.U32 R0, R0, 0x4, RZ ;  /* 0x0000000400007824 */ /* 0x000fca00078e00ff */
[----:B------:R-:W-:-:S05]  /*0420*/  LOP3.LUT R0, R0, 0x3fc, RZ, 0xc0, !PT ;  /* 0x000003fc00007812 */ /* 0x000fca00078ec0ff */
[----:B------:R3:W-:Y:S02]  /*0430*/  ATOMS.POPC.INC.32 RZ, [R0+UR4] ;  /* 0x0000000000ff7f8c */ /* 0x0007e4000d800004 */
.L_x_78:
[----:B------:R-:W-:Y:S05]  /*0440*/  BSYNC.RECONVERGENT B0 ;  /* 0x0000000000007941 */ /* 0x000fea0003800200 */
.L_x_77:
[----:B------:R-:W-:Y:S04]  /*0450*/  BSSY.RECONVERGENT B0, `(.L_x_79) ;  /* 0x000000b000007945 */ /* 0x000fe80003800200 */
[----:B------:R-:W-:Y:S05]  /*0460*/  @P3 BRA `(.L_x_80) ;  /* 0x0000000000243947 */ /* 0x000fea0003800000 */
[----:B------:R-:W4:Y:S01]  /*0470*/  LDCU.64 UR10, c[0x0][0x380] ;  /* 0x00007000ff0a77ac */ /* 0x000f220008000a00 */
[----:B------:R-:W1:Y:S01]  /*0480*/  LDCU UR5, c[0x0][0x398] ;  /* 0x00007300ff0577ac */ /* 0x000e620008000800 */
[----:B----4-:R-:W-:-:S04]  /*0490*/  LEA R8, P0, R9, UR10, 0x2 ;  /* 0x0000000a09087c11 */ /* 0x010fc8000f8010ff */
[----:B------:R-:W-:-:S05]  /*04a0*/  LEA.HI.X R9, R9, UR11, RZ, 0x2, P0 ;  /* 0x0000000b09097c11 */ /* 0x000fca00080f14ff */
[----:B------:R-:W1:Y:S02]  /*04b0*/  LDG.E R8, desc[UR6][R8.64] ;  /* 0x0000000608087981 */ /* 0x000e64000c1e1900 */
[----:B-123--:R-:W-:-:S05]  /*04c0*/  SHF.R.U32.HI R0, RZ, UR5, R8 ;  /* 0x00000005ff007c19 */ /* 0x00efca0008011608 */
[----:B------:R-:W-:-:S05]  /*04d0*/  IMAD.SHL.U32 R0, R0, 0x4, RZ ;  /* 0x0000000400007824 */ /* 0x000fca00078e00ff */
[----:B------:R-:W-:-:S05]  /*04e0*/  LOP3.LUT R0, R0, 0x3fc, RZ, 0xc0, !PT ;  /* 0x000003fc00007812 */ /* 0x000fca00078ec0ff */
[----:B------:R4:W-:Y:S02]  /*04f0*/  ATOMS.POPC.INC.32 RZ, [R0+UR4] ;  /* 0x0000000000ff7f8c */ /* 0x0009e4000d800004 */
.L_x_80:
[----:B------:R-:W-:Y:S05]  /*0500*/  BSYNC.RECONVERGENT B0 ;  /* 0x0000000000007941 */ /* 0x000fea0003800200 */
.L_x_79:
[-C--:B------:R-:W-:Y:S01]  /*0510*/  ISETP.GE.U32.AND P5, PT, R11, R2.reuse, PT ;  /* 0x000000020b00720c */ /* 0x080fe20003fa6070 */
[C---:B------:R-:W-:Y:S01]  /*0520*/  VIADD R23, R7.reuse, 0xa0 ;  /* 0x000000a007177836 */ /* 0x040fe20000000000 */
[----:B------:R-:W-:Y:S01]  /*0530*/  BSSY.RECONVERGENT B0, `(.L_x_81) ;  /* 0x000001e000007945 */ /* 0x000fe20003800200 */
[C---:B------:R-:W-:Y:S01]  /*0540*/  VIADD R25, R7.reuse, 0xc0 ;  /* 0x000000c007197836 */ /* 0x040fe20000000000 */
[----:B------:R-:W-:Y:S01]  /*0550*/  ISETP.GE.U32.AND.EX P5, PT, RZ, R3, PT, P5 ;  /* 0x00000003ff00720c */ /* 0x000fe20003fa6150 */
[----:B------:R-:W-:Y:S01]  /*0560*/  VIADD R21, R7, 0xe0 ;  /* 0x000000e007157836 */ /* 0x000fe20000000000 */
[-C--:B------:R-:W-:Y:S01]  /*0570*/  ISETP.GE.U32.AND P1, PT, R23, R2.reuse, PT ;  /* 0x000000021700720c */ /* 0x080fe20003f26070 */
[----:B------:R-:W-:Y:S01]  /*0580*/  VIADD R19, R7, 0x100 ;  /* 0x0000010007137836 */ /* 0x000fe20000000000 */
[-C--:B------:R-:W-:Y:S01]  /*0590*/  ISETP.GE.U32.AND P0, PT, R25, R2.reuse, PT ;  /* 0x000000021900720c */ /* 0x080fe20003f06070 */
[----:B------:R-:W-:Y:S01]  /*05a0*/  VIADD R15, R7, 0x120 ;  /* 0x00000120070f7836 */ /* 0x000fe20000000000 */
[-C--:B------:R-:W-:Y:S01]  /*05b0*/  ISETP.GE.U32.AND P6, PT, R21, R2.reuse, PT ;  /* 0x000000021500720c */ /* 0x080fe20003fc6070 */
[----:B------:R-:W-:Y:S01]  /*05c0*/  VIADD R13, R7, 0x140 ;  /* 0x00000140070d7836 */ /* 0x000fe20000000000 */
[-C--:B------:R-:W-:Y:S01]  /*05d0*/  ISETP.GE.U32.AND P2, PT, R19, R2.reuse, PT ;  /* 0x000000021300720c */ /* 0x080fe20003f46070 */
[----:B------:R-:W-:Y:S01]  /*05e0*/  VIADD R9, R7, 0x160 ;  /* 0x0000016007097836 */ /* 0x000fe20000000000 */
[----:B------:R-:W-:-:S02]  /*05f0*/  ISETP.GE.U32.AND P3, PT, R15, R2, PT ;  /* 0x000000020f00720c */ /* 0x000fc40003f66070 */
[----:B------:R-:W-:Y:S02]  /*0600*/  ISETP.GE.U32.AND P4, PT, R13, R2, PT ;  /* 0x000000020d00720c */ /* 0x000fe40003f86070 */
[-C--:B------:R-:W-:Y:S02]  /*0610*/  ISETP.GE.U32.AND.EX P1, PT, RZ, R3.reuse, PT, P1 ;  /* 0x00000003ff00720c */ /* 0x080fe40003f26110 */
[-C--:B------:R-:W-:Y:S02]  /*0620*/  ISETP.GE.U32.AND.EX P0, PT, RZ, R3.reuse, PT, P0 ;  /* 0x00000003ff00720c */ /* 0x080fe40003f06100 */
[-C--:B------:R-:W-:Y:S02]  /*0630*/  ISETP.GE.U32.AND.EX P6, PT, RZ, R3.reuse, PT, P6 ;  /* 0x00000003ff00720c */ /* 0x080fe40003fc6160 */
[-C--:B------:R-:W-:Y:S02]  /*0640*/  ISETP.GE.U32.AND.EX P2, PT, RZ, R3.reuse, PT, P2 ;  /* 0x00000003ff00720c */ /* 0x080fe40003f46120 */
[----:B------:R-:W-:-:S02]  /*0650*/  ISETP.GE.U32.AND.EX P3, PT, RZ, R3, PT, P3 ;  /* 0x00000003ff00720c */ /* 0x000fc40003f66130 */
[----:B------:R-:W-:Y:S01]  /*0660*/  ISETP.GE.U32.AND.EX P4, PT, RZ, R3, PT, P4 ;  /* 0x00000003ff00720c */ /* 0x000fe20003f86140 */
[----:B------:R-:W-:-:S12]  /*0670*/  @P5 BRA `(.L_x_82) ;  /* 0x0000000000245947 */ /* 0x000fd80003800000 */
[----:B------:R-:W5:Y:S01]  /*0680*/  LDCU.64 UR10, c[0x0][0x380] ;  /* 0x00007000ff0a77ac */ /* 0x000f620008000a00 */
[----:B------:R-:W1:Y:S01]  /*0690*/  LDCU UR5, c[0x0][0x398] ;  /* 0x00007300ff0577ac */ /* 0x000e620008000800 */
[----:B-----5:R-:W-:-:S04]  /*06a0*/  LEA R10, P5, R11, UR10, 0x2 ;  /* 0x0000000a0b0a7c11 */ /* 0x020fc8000f8a10ff */
[----:B------:R-:W-:-:S05]  /*06b0*/  LEA.HI.X R11, R11, UR11, RZ, 0x2, P5 ;  /* 0x0000000b0b0b7c11 */ /* 0x000fca000a8f14ff */
[----:B------:R-:W1:Y:S02]  /*06c0*/  LDG.E R10, desc[UR6][R10.64] ;  /* 0x000000060a0a7981 */ /* 0x000e64000c1e1900 */
[----:B-1234-:R-:W-:-:S05]  /*06d0*/  SHF.R.U32.HI R0, RZ, UR5, R10 ;  /* 0x00000005ff007c19 */ /* 0x01efca000801160a */
[----:B------:R-:W-:-:S05]  /*06e0*/  IMAD.SHL.U32 R0, R0, 0x4, RZ ;  /* 0x0000000400007824 */ /* 0x000fca00078e00ff */
[----:B------:R-:W-:-:S05]  /*06f0*/  LOP3.LUT R0, R0, 0x3fc, RZ, 0xc0, !PT ;  /* 0x000003fc00007812 */ /* 0x000fca00078ec0ff */
[----:B------:R1:W-:Y:S02]  /*0700*/  ATOMS.POPC.INC.32 RZ, [R0+UR4] ;  /* 0x0000000000ff7f8c */ /* 0x0003e4000d800004 */
.L_x_82:
[----:B------:R-:W-:Y:S05]  /*0710*/  BSYNC.RECONVERGENT B0 ;  /* 0x0000000000007941 */ /* 0x000fea0003800200 */
.L_x_81:
[----:B------:R-:W-:Y:S04]  /*0720*/  BSSY.RECONVERGENT B0, `(.L_x_83) ;  /* 0x000000b000007945 */ /* 0x000fe80003800200 */
[----:B------:R-:W-:Y:S05]  /*0730*/  @P1 BRA `(.L_x_84) ;  /* 0x0000000000241947 */ /* 0x000fea0003800000 */
        /* <DEDUP_REMOVED lines=9> */
.L_x_84:
[----:B------:R-:W-:Y:S05]  /*07d0*/  BSYNC.RECONVERGENT B0 ;  /* 0x0000000000007941 */ /* 0x000fea0003800200 */
.L_x_83:
        /* <DEDUP_REMOVED lines=11> */
.L_x_86:
[----:B------:R-:W-:Y:S05]  /*0890*/  BSYNC.RECONVERGENT B0 ;  /* 0x0000000000007941 */ /* 0x000fea0003800200 */
.L_x_85:
        /* <DEDUP_REMOVED lines=11> */
.L_x_88:
[----:B------:R-:W-:Y:S05]  /*0950*/  BSYNC.RECONVERGENT B0 ;  /* 0x0000000000007941 */ /* 0x000fea0003800200 */
.L_x_87:
        /* <DEDUP_REMOVED lines=11> */
.L_x_90:
[----:B------:R-:W-:Y:S05]  /*0a10*/  BSYNC.RECONVERGENT B0 ;  /* 0x0000000000007941 */ /* 0x000fea0003800200 */
.L_x_89:
        /* <DEDUP_REMOVED lines=11> */
.L_x_92:
[----:B------:R-:W-:Y:S05]  /*0ad0*/  BSYNC.RECONVERGENT B0 ;  /* 0x0000000000007941 */ /* 0x000fea0003800200 */
.L_x_91:
        /* <DEDUP_REMOVED lines=11> */
.L_x_94:
[----:B------:R-:W-:Y:S05]  /*0b90*/  BSYNC.RECONVERGENT B0 ;  /* 0x0000000000007941 */ /* 0x000fea0003800200 */
.L_x_93:
        /* <DEDUP_REMOVED lines=32> */
.L_x_96:
[----:B------:R-:W-:Y:S05]  /*0da0*/  BSYNC.RECONVERGENT B0 ;  /* 0x0000000000007941 */ /* 0x000fea0003800200 */
.L_x_95:
        /* <DEDUP_REMOVED lines=11> */
.L_x_98:
[----:B------:R-:W-:Y:S05]  /*0e60*/  BSYNC.RECONVERGENT B0 ;  /* 0x0000000000007941 */ /* 0x000fea0003800200 */
.L_x_97:
        /* <DEDUP_REMOVED lines=11> */
.L_x_100:
[----:B------:R-:W-:Y:S05]  /*0f20*/  BSYNC.RECONVERGENT B0 ;  /* 0x0000000000007941 */ /* 0x000fea0003800200 */
.L_x_99:
        /* <DEDUP_REMOVED lines=11> */
.L_x_102:
[----:B------:R-:W-:Y:S05]  /*0fe0*/  BSYNC.RECONVERGENT B0 ;  /* 0x0000000000007941 */ /* 0x000fea0003800200 */
.L_x_101:
        /* <DEDUP_REMOVED lines=11> */
.L_x_104:
[----:B------:R-:W-:Y:S05]  /*10a0*/  BSYNC.RECONVERGENT B0 ;  /* 0x0000000000007941 */ /* 0x000fea0003800200 */
.L_x_103:
        /* <DEDUP_REMOVED lines=11> */
.L_x_106:
[----:B------:R-:W-:Y:S05]  /*1160*/  BSYNC.RECONVERGENT B0 ;  /* 0x0000000000007941 */ /* 0x000fea0003800200 */
.L_x_105:
        /* <DEDUP_REMOVED lines=11> */
.L_x_108:
[----:B------:R-:W-:Y:S05]  /*1220*/  BSYNC.RECONVERGENT B0 ;  /* 0x0000000000007941 */ /* 0x000fea0003800200 */
.L_x_107:
        /* <DEDUP_REMOVED lines=32> */
.L_x_110:
[----:B------:R-:W-:Y:S05]  /*1430*/  BSYNC.RECONVERGENT B0 ;  /* 0x0000000000007941 */ /* 0x000fea0003800200 */
.L_x_109:
        /* <DEDUP_REMOVED lines=11> */
.L_x_112:
[----:B------:R-:W-:Y:S05]  /*14f0*/  BSYNC.RECONVERGENT B0 ;  /* 0x0000000000007941 */ /* 0x000fea0003800200 */
.L_x_111:
        /* <DEDUP_REMOVED lines=11> */
.L_x_114:
[----:B------:R-:W-:Y:S05]  /*15b0*/  BSYNC.RECONVERGENT B0 ;  /* 0x0000000000007941 */ /* 0x000fea0003800200 */
.L_x_113:
        /* <DEDUP_REMOVED lines=11> */
.L_x_116:
[----:B------:R-:W-:Y:S05]  /*1670*/  BSYNC.RECONVERGENT B0 ;  /* 0x0000000000007941 */ /* 0x000fea0003800200 */
.L_x_115:
        /* <DEDUP_REMOVED lines=11> */
.L_x_118:
[----:B------:R-:W-:Y:S05]  /*1730*/  BSYNC.RECONVERGENT B0 ;  /* 0x0000000000007941 */ /* 0x000fea0003800200 */
.L_x_117:
        /* <DEDUP_REMOVED lines=11> */
.L_x_120:
[----:B------:R-:W-:Y:S05]  /*17f0*/  BSYNC.RECONVERGENT B0 ;  /* 0x0000000000007941 */ /* 0x000fea0003800200 */
.L_x_119:
        /* <DEDUP_REMOVED lines=11> */
.L_x_122:
[----:B------:R-:W-:Y:S05]  /*18b0*/  BSYNC.RECONVERGENT B0 ;  /* 0x0000000000007941 */ /* 0x000fea0003800200 */
.L_x_121:
        /* <DEDUP_REMOVED lines=13> */
[-C--:B------:R-:W-:Y:S02]  /*1990*/  ISETP.GE.U32.AND P3, PT, R11, R2.reuse, PT ;  /* 0x000000020b00720c */ /* 0x080fe40003f66070 */
[----:B------:R-:W-:Y:S01]  /*19a0*/  ISETP.GE.U32.AND P4, PT, R7, R2, PT ;  /* 0x000000020700720c */ /* 0x000fe20003f86070 */
[----:B------:R-:W-:Y:S01]  /*19b0*/  VIADD R2, R2, 0x3ff ;  /* 0x000003ff02027836 */ /* 0x000fe20000000000 */
[-C--:B------:R-:W-:Y:S02]  /*19c0*/  ISETP.GE.U32.AND.EX P1, PT, RZ, R3.reuse, PT, P1 ;  /* 0x00000003ff00720c */ /* 0x080fe40003f26110 */
[-C--:B------:R-:W-:Y:S02]  /*19d0*/  ISETP.GE.U32.AND.EX P0, PT, RZ, R3.reuse, PT, P0 ;  /* 0x00000003ff00720c */ /* 0x080fe40003f06100 */
[-C--:B------:R-:W-:Y:S02]  /*19e0*/  ISETP.GE.U32.AND.EX P6, PT, RZ, R3.reuse, PT, P6 ;  /* 0x00000003ff00720c */ /* 0x080fe40003fc6160 */
[----:B------:R-:W-:-:S02]  /*19f0*/  ISETP.GE.U32.AND.EX P2, PT, RZ, R3, PT, P2 ;  /* 0x00000003ff00720c */ /* 0x000fc40003f46120 */
[-C--:B------:R-:W-:Y:S02]  /*1a00*/  ISETP.GE.U32.AND.EX P3, PT, RZ, R3.reuse, PT, P3 ;  /* 0x00000003ff00720c */ /* 0x080fe40003f66130 */
[----:B------:R-:W-:Y:S02]  /*1a10*/  ISETP.GE.U32.AND.EX P4, PT, RZ, R3, PT, P4 ;  /* 0x00000003ff00720c */ /* 0x000fe40003f86140 */
[----:B------:R-:W-:Y:S01]  /*1a20*/  SHF.R.S32.HI R3, RZ, 0x1f, R2 ;  /* 0x0000001fff037819 */ /* 0x000fe20000011402 */
[----:B------:R-:W-:Y:S10]  /*1a30*/  @P5 BRA `(.L_x_124) ;  /* 0x0000000000245947 */ /* 0x000ff40003800000 */
        /* <DEDUP_REMOVED lines=9> */
.L_x_124:
[----:B------:R-:W-:Y:S05]  /*1ad0*/  BSYNC.RECONVERGENT B0 ;  /* 0x0000000000007941 */ /* 0x000fea0003800200 */
.L_x_123:
        /* <DEDUP_REMOVED lines=11> */
.L_x_126:
[----:B------:R-:W-:Y:S05]  /*1b90*/  BSYNC.RECONVERGENT B0 ;  /* 0x0000000000007941 */ /* 0x000fea0003800200 */
.L_x_125:
        /* <DEDUP_REMOVED lines=11> */
.L_x_128:
[----:B------:R-:W-:Y:S05]  /*1c50*/  BSYNC.RECONVERGENT B0 ;  /* 0x0000000000007941 */ /* 0x000fea0003800200 */
.L_x_127:
        /* <DEDUP_REMOVED lines=11> */
.L_x_130:
[----:B------:R-:W-:Y:S05]  /*1d10*/  BSYNC.RECONVERGENT B0 ;  /* 0x0000000000007941 */ /* 0x000fea0003800200 */
.L_x_129:
        /* <DEDUP_REMOVED lines=11> */
.L_x_132:
[----:B------:R-:W-:Y:S05]  /*1dd0*/  BSYNC.RECONVERGENT B0 ;  /* 0x0000000000007941 */ /* 0x000fea0003800200 */
.L_x_131:
        /* <DEDUP_REMOVED lines=11> */
.L_x_134:
[----:B------:R-:W-:Y:S05]  /*1e90*/  BSYNC.RECONVERGENT B0 ;  /* 0x0000000000007941 */ /* 0x000fea0003800200 */
.L_x_133:
        /* <DEDUP_REMOVED lines=11> */
.L_x_136:
[----:B------:R-:W-:Y:S05]  /*1f50*/  BSYNC.RECONVERGENT B0 ;  /* 0x0000000000007941 */ /* 0x000fea0003800200 */
.L_x_135:
[----:B------:R-:W-:Y:S01]  /*1f60*/  BAR.SYNC.DEFER_BLOCKING 0x0 ;  /* 0x0000000000007b1d */ /* 0x000fe20000010000 */
[----:B------:R-:W-:-:S04]  /*1f70*/  LEA.HI R3, R3, R2, RZ, 0xa ;  /* 0x0000000203037211 */ /* 0x000fc800078f50ff */
[----:B------:R-:W-:-:S05]  /*1f80*/  SHF.R.S32.HI R8, RZ, 0xa, R3 ;  /* 0x0000000aff087819 */ /* 0x000fca0000011403 */
[----:B------:R-:W-:-:S04]  /*1f90*/  IMAD R3, R8, R4, UR8 ;  /* 0x0000000808037e24 */ /* 0x000fc8000f8e0204 */
[C-C-:B------:R-:W-:Y:S02]  /*1fa0*/  IMAD R9, R8.reuse, 0x40, R3.reuse ;  /* 0x0000004008097824 */ /* 0x140fe400078e0203 */
[C-C-:B------:R-:W-:Y:S02]  /*1fb0*/  IMAD R13, R8.reuse, 0x80, R3.reuse ;  /* 0x00000080080d7824 */ /* 0x140fe400078e0203 */
[C---:B------:R-:W-:Y:S02]  /*1fc0*/  IMAD R7, R8.reuse, 0x20, R3 ;  /* 0x0000002008077824 */ /* 0x040fe400078e0203 */
[C---:B------:R-:W-:Y:S02]  /*1fd0*/  IMAD R11, R8.reuse, 0x20, R9 ;  /* 0x00000020080b7824 */ /* 0x040fe400078e0209 */
[----:B------:R-:W-:Y:S01]  /*1fe0*/  IMAD R15, R8, 0x40, R13 ;  /* 0x00000040080f7824 */ /* 0x000fe200078e020d */
[----:B------:R-:W5:Y:S01]  /*1ff0*/  LDS R19, [R5] ;  /* 0x0000000005137984 */ /* 0x000f620000000800 */
[----:B------:R-:W-:-:S03]  /*2000*/  IMAD.WIDE R2, R3, 0x4, R16 ;  /* 0x0000000403027825 */ /* 0x000fc600078e0210 */
[----:B------:R-:W5:Y:S01]  /*2010*/  LDS R21, [R5+0x80] ;  /* 0x0000800005157984 */ /* 0x000f620000000800 */
[C---:B------:R-:W-:Y:S02]  /*2020*/  IMAD R12, R8.reuse, 0x20, R13 ;  /* 0x00000020080c7824 */ /* 0x040fe400078e020d */
[----:B------:R-:W-:Y:S01]  /*2030*/  IMAD R20, R8, 0x20, R15 ;  /* 0x0000002008147824 */ /* 0x000fe200078e020f */
[----:B------:R-:W5:Y:S01]  /*2040*/  LDS R23, [R5+0x100] ;  /* 0x0001000005177984 */ /* 0x000f620000000800 */
[----:B------:R-:W-:-:S03]  /*2050*/  IMAD.WIDE R10, R11, 0x4, R16 ;  /* 0x000000040b0a7825 */ /* 0x000fc600078e0210 */
[----:B------:R-:W5:Y:S01]  /*2060*/  LDS R25, [R5+0x180] ;  /* 0x0001800005197984 */ /* 0x000f620000000800 */
[----:B------:R-:W-:-:S03]  /*2070*/  IMAD.WIDE R14, R15, 0x4, R16 ;  /* 0x000000040f0e7825 */ /* 0x000fc600078e0210 */
[----:B------:R-:W5:Y:S04]  /*2080*/  LDS R27, [R5+0x200] ;  /* 0x00020000051b7984 */ /* 0x000f680000000800 */
[----:B------:R-:W5:Y:S04]  /*2090*/  LDS R29, [R5+0x280] ;  /* 0x00028000051d7984 */ /* 0x000f680000000800 */
[----:B-1234-:R-:W1:Y:S04]  /*20a0*/  LDS R0, [R5+0x300] ;  /* 0x0003000005007984 */ /* 0x01ee680000000800 */
[----:B------:R0:W2:Y:S02]  /*20b0*/  LDS R18, [R5+0x380] ;  /* 0x0003800005127984 */ /* 0x0000a40000000800 */
[----:B0-----:R-:W-:-:S04]  /*20c0*/  IMAD.WIDE R4, R7, 0x4, R16 ;  /* 0x0000000407047825 */ /* 0x001fc800078e0210 */
[--C-:B------:R-:W-:Y:S01]  /*20d0*/  IMAD.WIDE R6, R9, 0x4, R16.reuse ;  /* 0x0000000409067825 */ /* 0x100fe200078e0210 */
[----:B-----5:R-:W-:Y:S03]  /*20e0*/  STG.E desc[UR6][R2.64], R19 ;  /* 0x0000001302007986 */ /* 0x020fe6000c101906 */
[--C-:B------:R-:W-:Y:S01]  /*20f0*/  IMAD.WIDE R8, R13, 0x4, R16.reuse ;  /* 0x000000040d087825 */ /* 0x100fe200078e0210 */
[----:B------:R-:W-:Y:S03]  /*2100*/  STG.E desc[UR6][R4.64], R21 ;  /* 0x0000001504007986 */ /* 0x000fe6000c101906 */
[--C-:B------:R-:W-:Y:S01]  /*2110*/  IMAD.WIDE R12, R12, 0x4, R16.reuse ;  /* 0x000000040c0c7825 */ /* 0x100fe200078e0210 */
[----:B------:R-:W-:Y:S03]  /*2120*/  STG.E desc[UR6][R6.64], R23 ;  /* 0x0000001706007986 */ /* 0x000fe6000c101906 */
[----:B------:R-:W-:Y:S01]  /*2130*/  IMAD.WIDE R16, R20, 0x4, R16 ;  /* 0x0000000414107825 */ /* 0x000fe200078e0210 */
[----:B------:R-:W-:Y:S04]  /*2140*/  STG.E desc[UR6][R10.64], R25 ;  /* 0x000000190a007986 */ /* 0x000fe8000c101906 */
[----:B------:R-:W-:Y:S04]  /*2150*/  STG.E desc[UR6][R8.64], R27 ;  /* 0x0000001b08007986 */ /* 0x000fe8000c101906 */
[----:B------:R-:W-:Y:S04]  /*2160*/  STG.E desc[UR6][R12.64], R29 ;  /* 0x0000001d0c007986 */ /* 0x000fe8000c101906 */
[----:B-1----:R-:W-:Y:S04]  /*2170*/  STG.E desc[UR6][R14.64], R0 ;  /* 0x000000000e007986 */ /* 0x002fe8000c101906 */
[----:B--2---:R-:W-:Y:S01]  /*2180*/  STG.E desc[UR6][R16.64], R18 ;  /* 0x0000001210007986 */ /* 0x004fe2000c101906 */
[----:B------:R-:W-:Y:S05]  /*2190*/  EXIT ;  /* 0x000000000000794d */ /* 0x000fea0003800000 */
.L_x_137:
        /* <DEDUP_REMOVED lines=14> */
.L_x_140:


//--------------------- .nv.shared.reorder        --------------------------
	.section	.nv.shared.reorder,"aw",@nobits
	.sectionflags	@""
	.align	4
.nv.shared.reorder:
	.zero		4096


//--------------------- .nv.shared.reserved.0     --------------------------
	.section	.nv.shared.reserved.0,"aw",@nobits
	.weak		__nv_reservedSMEM_offset_0_alias
	.size		__nv_reservedSMEM_offset_0_alias, 0, 64
	.other		__nv_reservedSMEM_offset_0_alias,@"STO_CUDA_RESERVED_SHARED STV_DEFAULT"
__nv_reservedSMEM_offset_0_alias:
	.zero		0
	.zero		64


//--------------------- .nv.shared.prefixSumExclusive --------------------------
	.section	.nv.shared.prefixSumExclusive,"aw",@nobits
	.sectionflags	@""
	.align	4
.nv.shared.prefixSumExclusive:
	.zero		17408


//--------------------- .nv.shared.blockCount     --------------------------
	.section	.nv.shared.blockCount,"aw",@nobits
	.sectionflags	@""
	.align	4
.nv.shared.blockCount:
	.zero		2048


//--------------------- .nv.constant0.reorder     --------------------------
	.section	.nv.constant0.reorder,"a",@progbits
	.sectionflags	@""
	.align	4
.nv.constant0.reorder:
	.zero		932


//--------------------- .nv.constant0.prefixSumExclusive --------------------------
	.section	.nv.constant0.prefixSumExclusive,"a",@progbits
	.sectionflags	@""
	.align	4
.nv.constant0.prefixSumExclusive:
	.zero		936


//--------------------- .nv.constant0.blockCount  --------------------------
	.section	.nv.constant0.blockCount,"a",@progbits
	.sectionflags	@""
	.align	4
.nv.constant0.blockCount:
	.zero		924


//--------------------- SYMBOLS --------------------------

	.type		.nv.reservedSmem.offset0,@object
	.size		.nv.reservedSmem.offset0,0x4
	.type		.nv.reservedSmem.cap,@object
	.size		.nv.reservedSmem.cap,0x4
